// auto-generated by cutlass_sweep.gemm — config: {"arch": "sm_90", "cluster_m": 2, "cluster_n": 2, "dtype": "tf32", "dtype_b": "tf32", "layout": "nt", "stages": 0, "tile_k": 64, "tile_m": 64, "tile_n": 64}
#include "cutlass/cutlass.h"
#include "cutlass/gemm/collective/collective_builder.hpp"
#include "cutlass/gemm/device/gemm_universal_adapter.h"
#include "cutlass/gemm/kernel/gemm_universal.hpp"
#include "cutlass/epilogue/collective/collective_builder.hpp"

using ElemA = cutlass::tfloat32_t;
using ElemB = cutlass::tfloat32_t;
using ElemCD = cutlass::tfloat32_t;
using Acc  = float;
using TileShape    = cute::Shape<cute::_64, cute::_64, cute::_64>;
using ClusterShape = cute::Shape<cute::_2, cute::_2, cute::_1>;

using CollectiveEpilogue = typename cutlass::epilogue::collective::CollectiveBuilder<
    cutlass::arch::Sm90, cutlass::arch::OpClassTensorOp,
    TileShape, ClusterShape,
    cutlass::epilogue::collective::EpilogueTileAuto,
    Acc, Acc,
    ElemCD, cutlass::layout::RowMajor, 128 / cutlass::sizeof_bits<ElemCD>::value,
    ElemCD, cutlass::layout::RowMajor, 128 / cutlass::sizeof_bits<ElemCD>::value,
    cutlass::epilogue::collective::EpilogueScheduleAuto
  >::CollectiveOp;

using CollectiveMainloop = typename cutlass::gemm::collective::CollectiveBuilder<
    cutlass::arch::Sm90, cutlass::arch::OpClassTensorOp,
    ElemA, cutlass::layout::RowMajor, 128 / cutlass::sizeof_bits<ElemA>::value,
    ElemB, cutlass::layout::ColumnMajor, 128 / cutlass::sizeof_bits<ElemB>::value,
    Acc,
    TileShape, ClusterShape,
    cutlass::gemm::collective::StageCountAutoCarveout<static_cast<int>(sizeof(typename CollectiveEpilogue::SharedStorage))>,
    cutlass::gemm::collective::KernelScheduleAuto
  >::CollectiveOp;

using GemmKernel = cutlass::gemm::kernel::GemmUniversal<
    cute::Shape<int,int,int,int>,
    CollectiveMainloop,
    CollectiveEpilogue
>;
using Gemm = cutlass::gemm::device::GemmUniversalAdapter<GemmKernel>;

// Force the device kernel symbol into the cubin without needing a host main.
auto* _anchor = &cutlass::device_kernel<GemmKernel>;


// ===== COMPILED SASS (sm_90a) =====

	.target	sm_90a

	.elftype	@"ET_EXEC"


//--------------------- .note.nv.tkinfo           --------------------------
	.section	.note.nv.tkinfo,"",@"SHT_NOTE"
	.sectionflags	@"SHF_NOTE_NV_TKINFO"
	.tkinfo
        /*0018*/ 	.word	0x00000002
        /*0030*/ 	.string	""
        /*0030*/ 	.string	"ptxas"
        /*0030*/ 	.string	"Cuda compilation tools, release 13.0, V13.0.88"
        /*0030*/ 	.string	"Build cuda_13.0.r13.0/compiler.36424714_0"
        /*0030*/ 	.string	"-arch sm_90a -m 64 "



//--------------------- .note.nv.cuinfo           --------------------------
	.section	.note.nv.cuinfo,"",@"SHT_NOTE"
	.sectionflags	@"SHF_NOTE_NV_CUINFO"
        /*0018*/ 	.short	0x0002
        /*001a*/ 	.short	0x005a
        /*001c*/ 	.short	0x0082
	.zero		2


//--------------------- .nv.info                  --------------------------
	.section	.nv.info,"",@"SHT_CUDA_INFO"
	.align	4


	//----- nvinfo : EIATTR_REGCOUNT
	.align		4
        /*0000*/ 	.byte	0x04, 0x2f
        /*0002*/ 	.short	(.L_15 - .L_14)
	.align		4
.L_14:
        /*0004*/ 	.word	index@(_ZN7cutlass13device_kernelINS_4gemm6kernel13GemmUniversalIN4cute5tupleIJiiiiEEENS1_10collective13CollectiveMmaINS1_34MainloopSm90TmaGmmaWarpSpecializedILi7ENS5_IJNS4_1CILi2EEESB_NSA_ILi1EEEEEENS1_32KernelTmaWarpSpecializedPingpongEEENS5_IJNSA_ILi64EEESG_SG_EEENS_10tfloat32_tENS5_IJlSC_lEEESI_SJ_NS4_8TiledMMAINS4_8MMA_AtomIJNS4_4SM904GMMA29MMA_64x64x8_F32TF32TF32_SS_TNILNSN_7ScaleInE1ELSP_1EEEEEENS4_6LayoutINS5_IJSC_SC_SC_EEENS5_IJNSA_ILi0EEESU_SU_EEEEENS5_IJNS4_10UnderscoreESX_SX_EEEEENS4_23SM90_TMA_LOAD_MULTICASTENS4_14ComposedLayoutINS4_7SwizzleILi3ELi4ELi3EEENS4_18smem_ptr_flag_bitsILi32EEENSS_INS5_IJNSA_ILi8EEENSA_ILi32EEEEEENS5_IJS17_SC_EEEEEEEvNS4_8identityES10_S1B_vS1C_EENS_8epilogue10collective6detail29Sm90TmaWarpSpecializedAdapterINS1F_15DefaultEpilogueISI_SJ_SJ_NS1E_6thread17LinearCombinationISI_Li1EffLNS1J_9ScaleType4KindE0ELNS_15FloatRoundStyleE2ESI_EENS1_15EpilogueDefaultEEEEEvvEEEEvNT_6ParamsE)
        /*0008*/ 	.word	0x000000a8


	//----- nvinfo : EIATTR_FRAME_SIZE
	.align		4
.L_15:
        /*000c*/ 	.byte	0x04, 0x11
        /*000e*/ 	.short	(.L_17 - .L_16)
	.align		4
.L_16:
        /*0010*/ 	.word	index@(_ZN7cutlass13device_kernelINS_4gemm6kernel13GemmUniversalIN4cute5tupleIJiiiiEEENS1_10collective13CollectiveMmaINS1_34MainloopSm90TmaGmmaWarpSpecializedILi7ENS5_IJNS4_1CILi2EEESB_NSA_ILi1EEEEEENS1_32KernelTmaWarpSpecializedPingpongEEENS5_IJNSA_ILi64EEESG_SG_EEENS_10tfloat32_tENS5_IJlSC_lEEESI_SJ_NS4_8TiledMMAINS4_8MMA_AtomIJNS4_4SM904GMMA29MMA_64x64x8_F32TF32TF32_SS_TNILNSN_7ScaleInE1ELSP_1EEEEEENS4_6LayoutINS5_IJSC_SC_SC_EEENS5_IJNSA_ILi0EEESU_SU_EEEEENS5_IJNS4_10UnderscoreESX_SX_EEEEENS4_23SM90_TMA_LOAD_MULTICASTENS4_14ComposedLayoutINS4_7SwizzleILi3ELi4ELi3EEENS4_18smem_ptr_flag_bitsILi32EEENSS_INS5_IJNSA_ILi8EEENSA_ILi32EEEEEENS5_IJS17_SC_EEEEEEEvNS4_8identityES10_S1B_vS1C_EENS_8epilogue10collective6detail29Sm90TmaWarpSpecializedAdapterINS1F_15DefaultEpilogueISI_SJ_SJ_NS1E_6thread17LinearCombinationISI_Li1EffLNS1J_9ScaleType4KindE0ELNS_15FloatRoundStyleE2ESI_EENS1_15EpilogueDefaultEEEEEvvEEEEvNT_6ParamsE)
        /*0014*/ 	.word	0x00000008


	//----- nvinfo : EIATTR_MIN_STACK_SIZE
	.align		4
.L_17:
        /*0018*/ 	.byte	0x04, 0x12
        /*001a*/ 	.short	(.L_19 - .L_18)
	.align		4
.L_18:
        /*001c*/ 	.word	index@(_ZN7cutlass13device_kernelINS_4gemm6kernel13GemmUniversalIN4cute5tupleIJiiiiEEENS1_10collective13CollectiveMmaINS1_34MainloopSm90TmaGmmaWarpSpecializedILi7ENS5_IJNS4_1CILi2EEESB_NSA_ILi1EEEEEENS1_32KernelTmaWarpSpecializedPingpongEEENS5_IJNSA_ILi64EEESG_SG_EEENS_10tfloat32_tENS5_IJlSC_lEEESI_SJ_NS4_8TiledMMAINS4_8MMA_AtomIJNS4_4SM904GMMA29MMA_64x64x8_F32TF32TF32_SS_TNILNSN_7ScaleInE1ELSP_1EEEEEENS4_6LayoutINS5_IJSC_SC_SC_EEENS5_IJNSA_ILi0EEESU_SU_EEEEENS5_IJNS4_10UnderscoreESX_SX_EEEEENS4_23SM90_TMA_LOAD_MULTICASTENS4_14ComposedLayoutINS4_7SwizzleILi3ELi4ELi3EEENS4_18smem_ptr_flag_bitsILi32EEENSS_INS5_IJNSA_ILi8EEENSA_ILi32EEEEEENS5_IJS17_SC_EEEEEEEvNS4_8identityES10_S1B_vS1C_EENS_8epilogue10collective6detail29Sm90TmaWarpSpecializedAdapterINS1F_15DefaultEpilogueISI_SJ_SJ_NS1E_6thread17LinearCombinationISI_Li1EffLNS1J_9ScaleType4KindE0ELNS_15FloatRoundStyleE2ESI_EENS1_15EpilogueDefaultEEEEEvvEEEEvNT_6ParamsE)
        /*0020*/ 	.word	0x00000008
.L_19:


//--------------------- .nv.compat                --------------------------
	.section	.nv.compat,"",@"SHT_CUDA_COMPAT_INFO"
	.align	4
        /*0000*/ 	.byte	0x02, 0x09, 0x01, 0x00, 0x02, 0x02, 0x04, 0x00, 0x02, 0x05, 0x05, 0x00, 0x03, 0x07, 0x01, 0x01
        /*0010*/ 	.byte	0x02, 0x03, 0x01, 0x00, 0x02, 0x06, 0x01, 0x00, 0x04, 0x0b, 0x08, 0x00, 0x00, 0x00, 0x00, 0x00
        /*0020*/ 	.byte	0x00, 0x00, 0x00, 0x00


//--------------------- .nv.info._ZN7cutlass13device_kernelINS_4gemm6kernel13GemmUniversalIN4cute5tupleIJiiiiEEENS1_10collective13CollectiveMmaINS1_34MainloopSm90TmaGmmaWarpSpecializedILi7ENS5_IJNS4_1CILi2EEESB_NSA_ILi1EEEEEENS1_32KernelTmaWarpSpecializedPingpongEEENS5_IJNSA_ILi64EEESG_SG_EEENS_10tfloat32_tENS5_IJlSC_lEEESI_SJ_NS4_8TiledMMAINS4_8MMA_AtomIJNS4_4SM904GMMA29MMA_64x64x8_F32TF32TF32_SS_TNILNSN_7ScaleInE1ELSP_1EEEEEENS4_6LayoutINS5_IJSC_SC_SC_EEENS5_IJNSA_ILi0EEESU_SU_EEEEENS5_IJNS4_10UnderscoreESX_SX_EEEEENS4_23SM90_TMA_LOAD_MULTICASTENS4_14ComposedLayoutINS4_7SwizzleILi3ELi4ELi3EEENS4_18smem_ptr_flag_bitsILi32EEENSS_INS5_IJNSA_ILi8EEENSA_ILi32EEEEEENS5_IJS17_SC_EEEEEEEvNS4_8identityES10_S1B_vS1C_EENS_8epilogue10collective6detail29Sm90TmaWarpSpecializedAdapterINS1F_15DefaultEpilogueISI_SJ_SJ_NS1E_6thread17LinearCombinationISI_Li1EffLNS1J_9ScaleType4KindE0ELNS_15FloatRoundStyleE2ESI_EENS1_15EpilogueDefaultEEEEEvvEEEEvNT_6ParamsE --------------------------
	.section	.nv.info._ZN7cutlass13device_kernelINS_4gemm6kernel13GemmUniversalIN4cute5tupleIJiiiiEEENS1_10collective13CollectiveMmaINS1_34MainloopSm90TmaGmmaWarpSpecializedILi7ENS5_IJNS4_1CILi2EEESB_NSA_ILi1EEEEEENS1_32KernelTmaWarpSpecializedPingpongEEENS5_IJNSA_ILi64EEESG_SG_EEENS_10tfloat32_tENS5_IJlSC_lEEESI_SJ_NS4_8TiledMMAINS4_8MMA_AtomIJNS4_4SM904GMMA29MMA_64x64x8_F32TF32TF32_SS_TNILNSN_7ScaleInE1ELSP_1EEEEEENS4_6LayoutINS5_IJSC_SC_SC_EEENS5_IJNSA_ILi0EEESU_SU_EEEEENS5_IJNS4_10UnderscoreESX_SX_EEEEENS4_23SM90_TMA_LOAD_MULTICASTENS4_14ComposedLayoutINS4_7SwizzleILi3ELi4ELi3EEENS4_18smem_ptr_flag_bitsILi32EEENSS_INS5_IJNSA_ILi8EEENSA_ILi32EEEEEENS5_IJS17_SC_EEEEEEEvNS4_8identityES10_S1B_vS1C_EENS_8epilogue10collective6detail29Sm90TmaWarpSpecializedAdapterINS1F_15DefaultEpilogueISI_SJ_SJ_NS1E_6thread17LinearCombinationISI_Li1EffLNS1J_9ScaleType4KindE0ELNS_15FloatRoundStyleE2ESI_EENS1_15EpilogueDefaultEEEEEvvEEEEvNT_6ParamsE,"",@"SHT_CUDA_INFO"
	.sectionflags	@""
	.align	4


	//----- nvinfo : EIATTR_CUDA_API_VERSION
	.align		4
        /*0000*/ 	.byte	0x04, 0x37
        /*0002*/ 	.short	(.L_21 - .L_20)
.L_20:
        /*0004*/ 	.word	0x00000082


	//----- nvinfo : EIATTR_KPARAM_INFO
	.align		4
.L_21:
        /*0008*/ 	.byte	0x04, 0x17
        /*000a*/ 	.short	(.L_23 - .L_22)
.L_22:
        /*000c*/ 	.word	0x00000000
        /*0010*/ 	.short	0x0000
        /*0012*/ 	.short	0x0070
        /*0014*/ 	.byte	0x00, 0xf0, 0x01, 0x10


	//----- nvinfo : EIATTR_SPARSE_MMA_MASK
	.align		4
.L_23:
        /*0018*/ 	.byte	0x03, 0x50
        /*001a*/ 	.short	0x0000


	//----- nvinfo : EIATTR_MAXREG_COUNT
	.align		4
        /*001c*/ 	.byte	0x03, 0x1b
        /*001e*/ 	.short	0x00a8


	//----- nvinfo : EIATTR_NUM_BARRIERS
	.align		4
        /*0020*/ 	.byte	0x02, 0x4c
        /*0022*/ 	.byte	0x01
	.zero		1


	//----- nvinfo : EIATTR_EXTERNS
	.align		4
        /*0024*/ 	.byte	0x04, 0x0f
        /*0026*/ 	.short	(.L_25 - .L_24)


	//   ....[0]....
	.align		4
.L_24:
        /*0028*/ 	.word	index@(__assertfail)


	//----- nvinfo : EIATTR_ANNOTATIONS
	.align		4
.L_25:
        /*002c*/ 	.byte	0x04, 0x55
        /*002e*/ 	.short	(.L_27 - .L_26)


	//   ....[0]....
.L_26:
        /*0030*/ 	.word	0x00000001
        /*0034*/ 	.byte	0x10, 0x0e, 0x00, 0x00, 0x01, 0x00, 0x00, 0x00, 0xe0, 0x14, 0x00, 0x00, 0x01, 0x00, 0x00, 0x00
        /*0044*/ 	.byte	0xa0, 0x49, 0x00, 0x00, 0x01, 0x00, 0x00, 0x00, 0xa0, 0x57, 0x00, 0x00


	//----- nvinfo : EIATTR_MERCURY_ISA_VERSION
	.align		4
.L_27:
        /*0050*/ 	.byte	0x03, 0x5f
        /*0052*/ 	.short	0x0101


	//----- nvinfo : EIATTR_INT_WARP_WIDE_INSTR_OFFSETS
	.align		4
        /*0054*/ 	.byte	0x04, 0x31
        /*0056*/ 	.short	(.L_29 - .L_28)


	//   ....[0]....
.L_28:
        /*0058*/ 	.word	0x00000550


	//   ....[1]....
        /*005c*/ 	.word	0x00000570


	//   ....[2]....
        /*0060*/ 	.word	0x00000590


	//   ....[3]....
        /*0064*/ 	.word	0x00000650


	//   ....[4]....
        /*0068*/ 	.word	0x00000670


	//   ....[5]....
        /*006c*/ 	.word	0x000006d0


	//   ....[6]....
        /*0070*/ 	.word	0x000007e0


	//   ....[7]....
        /*0074*/ 	.word	0x00000810


	//----- nvinfo : EIATTR_COOP_GROUP_MASK_REGIDS
	.align		4
.L_29:
        /*0078*/ 	.byte	0x04, 0x29
        /*007a*/ 	.short	(.L_31 - .L_30)


	//   ....[0]....
.L_30:
        /*007c*/ 	.word	0xffffffff


	//   ....[1]....
        /*0080*/ 	.word	0xffffffff


	//   ....[2]....
        /*0084*/ 	.word	0xffffffff


	//   ....[3]....
        /*0088*/ 	.word	0xffffffff


	//   ....[4]....
        /*008c*/ 	.word	0xffffffff


	//   ....[5]....
        /*0090*/ 	.word	0xffffffff


	//   ....[6]....
        /*0094*/ 	.word	0xffffffff


	//----- nvinfo : EIATTR_COOP_GROUP_INSTR_OFFSETS
	.align		4
.L_31:
        /*0098*/ 	.byte	0x04, 0x28
        /*009a*/ 	.short	(.L_33 - .L_32)


	//   ....[0]....
.L_32:
        /*009c*/ 	.word	0x00000070


	//   ....[1]....
        /*00a0*/ 	.word	0x00000080


	//   ....[2]....
        /*00a4*/ 	.word	0x00000140


	//   ....[3]....
        /*00a8*/ 	.word	0x00000330


	//   ....[4]....
        /*00ac*/ 	.word	0x00000370


	//   ....[5]....
        /*00b0*/ 	.word	0x000003f0


	//   ....[6]....
        /*00b4*/ 	.word	0x000009c0


	//----- nvinfo : EIATTR_REG_RECONFIG
	.align		4
.L_33:
        /*00b8*/ 	.byte	0x01, 0x54
	.zero		2


	//----- nvinfo : EIATTR_SYSCALL_OFFSETS
	.align		4
        /*00bc*/ 	.byte	0x04, 0x46
        /*00be*/ 	.short	(.L_35 - .L_34)


	//   ....[0]....
.L_34:
        /*00c0*/ 	.word	0x000019d0


	//----- nvinfo : EIATTR_MBARRIER_INSTR_OFFSETS
	.align		4
.L_35:
        /*00c4*/ 	.byte	0x04, 0x39
        /*00c6*/ 	.short	(.L_37 - .L_36)


	//   ....[0]....
.L_36:
        /*00c8*/ 	.word	0x00000240
        /*00cc*/ 	.word	0x000000ff
        /*00d0*/ 	.word	0x00000000
        /*00d4*/ 	.short	0x0100
        /*00d6*/ 	.byte	0x08
	.zero		1


	//   ....[1]....
        /*00d8*/ 	.word	0x00000250
        /*00dc*/ 	.word	0x000000ff
        /*00e0*/ 	.word	0x00000038
        /*00e4*/ 	.short	0x0100
        /*00e6*/ 	.byte	0x08
	.zero		1


	//   ....[2]....
        /*00e8*/ 	.word	0x00000260
        /*00ec*/ 	.word	0x000000ff
        /*00f0*/ 	.word	0x00000008
        /*00f4*/ 	.short	0x0100
        /*00f6*/ 	.byte	0x08
	.zero		1


	//   ....[3]....
        /*00f8*/ 	.word	0x00000270
        /*00fc*/ 	.word	0x000000ff
        /*0100*/ 	.word	0x00000040
        /*0104*/ 	.short	0x0100
        /*0106*/ 	.byte	0x08
	.zero		1


	//   ....[4]....
        /*0108*/ 	.word	0x00000280
        /*010c*/ 	.word	0x000000ff
        /*0110*/ 	.word	0x00000010
        /*0114*/ 	.short	0x0100
        /*0116*/ 	.byte	0x08
	.zero		1


	//   ....[5]....
        /*0118*/ 	.word	0x00000290
        /*011c*/ 	.word	0x000000ff
        /*0120*/ 	.word	0x00000048
        /*0124*/ 	.short	0x0100
        /*0126*/ 	.byte	0x08
	.zero		1


	//   ....[6]....
        /*0128*/ 	.word	0x000002a0
        /*012c*/ 	.word	0x000000ff
        /*0130*/ 	.word	0x00000018
        /*0134*/ 	.short	0x0100
        /*0136*/ 	.byte	0x08
	.zero		1


	//   ....[7]....
        /*0138*/ 	.word	0x000002b0
        /*013c*/ 	.word	0x000000ff
        /*0140*/ 	.word	0x00000050
        /*0144*/ 	.short	0x0100
        /*0146*/ 	.byte	0x08
	.zero		1


	//   ....[8]....
        /*0148*/ 	.word	0x000002c0
        /*014c*/ 	.word	0x000000ff
        /*0150*/ 	.word	0x00000020
        /*0154*/ 	.short	0x0100
        /*0156*/ 	.byte	0x08
	.zero		1


	//   ....[9]....
        /*0158*/ 	.word	0x000002d0
        /*015c*/ 	.word	0x000000ff
        /*0160*/ 	.word	0x00000058
        /*0164*/ 	.short	0x0100
        /*0166*/ 	.byte	0x08
	.zero		1


	//   ....[10]....
        /*0168*/ 	.word	0x000002e0
        /*016c*/ 	.word	0x000000ff
        /*0170*/ 	.word	0x00000028
        /*0174*/ 	.short	0x0100
        /*0176*/ 	.byte	0x08
	.zero		1


	//   ....[11]....
        /*0178*/ 	.word	0x000002f0
        /*017c*/ 	.word	0x000000ff
        /*0180*/ 	.word	0x00000060
        /*0184*/ 	.short	0x0100
        /*0186*/ 	.byte	0x08
	.zero		1


	//   ....[12]....
        /*0188*/ 	.word	0x00000300
        /*018c*/ 	.word	0x000000ff
        /*0190*/ 	.word	0x00000030
        /*0194*/ 	.short	0x0100
        /*0196*/ 	.byte	0x08
	.zero		1


	//   ....[13]....
        /*0198*/ 	.word	0x00000310
        /*019c*/ 	.word	0x000000ff
        /*01a0*/ 	.word	0x00000068
        /*01a4*/ 	.short	0x0100
        /*01a6*/ 	.byte	0x08
	.zero		1


	//   ....[14]....
        /*01a8*/ 	.word	0x00000860
        /*01ac*/ 	.word	0x000000ff
        /*01b0*/ 	.word	0x000000a0
        /*01b4*/ 	.short	0x0100
        /*01b6*/ 	.byte	0x08
	.zero		1


	//   ....[15]....
        /*01b8*/ 	.word	0x000008f0
        /*01bc*/ 	.word	0x000000ff
        /*01c0*/ 	.word	0x000000a8
        /*01c4*/ 	.short	0x0100
        /*01c6*/ 	.byte	0x08
	.zero		1


	//   ....[16]....
        /*01c8*/ 	.word	0x00000940
        /*01cc*/ 	.word	0x000000ff
        /*01d0*/ 	.word	0x00000080
        /*01d4*/ 	.short	0x0100
        /*01d6*/ 	.byte	0x09
	.zero		1


	//   ....[17]....
        /*01d8*/ 	.word	0x00000950
        /*01dc*/ 	.word	0x000000ff
        /*01e0*/ 	.word	0x00000088
        /*01e4*/ 	.short	0x0100
        /*01e6*/ 	.byte	0x09
	.zero		1


	//   ....[18]....
        /*01e8*/ 	.word	0x00000960
        /*01ec*/ 	.word	0x000000ff
        /*01f0*/ 	.word	0x00000090
        /*01f4*/ 	.short	0x0100
        /*01f6*/ 	.byte	0x09
	.zero		1


	//   ....[19]....
        /*01f8*/ 	.word	0x00000970
        /*01fc*/ 	.word	0x000000ff
        /*0200*/ 	.word	0x00000098
        /*0204*/ 	.short	0x0100
        /*0206*/ 	.byte	0x09
	.zero		1


	//   ....[20]....
        /*0208*/ 	.word	0x00001890
        /*020c*/ 	.word	0x000000ff
        /*0210*/ 	.word	0xfffffff8
        /*0214*/ 	.short	0x010a
        /*0216*/ 	.byte	0x2b
	.zero		1


	//   ....[21]....
        /*0218*/ 	.word	0x00001a50
        /*021c*/ 	.word	0x00000003
        /*0220*/ 	.word	0x00000000
        /*0224*/ 	.short	0x010a
        /*0226*/ 	.byte	0x3f
	.zero		1


	//   ....[22]....
        /*0228*/ 	.word	0x00001a90
        /*022c*/ 	.word	0x00000003
        /*0230*/ 	.word	0x00000000
        /*0234*/ 	.short	0x010a
        /*0236*/ 	.byte	0x3f
	.zero		1


	//   ....[23]....
        /*0238*/ 	.word	0x00001f50
        /*023c*/ 	.word	0x000000ff
        /*0240*/ 	.word	0x00000000
        /*0244*/ 	.short	0x010a
        /*0246*/ 	.byte	0x04
	.zero		1


	//   ....[24]....
        /*0248*/ 	.word	0x00001f90
        /*024c*/ 	.word	0x000000ff
        /*0250*/ 	.word	0x00000000
        /*0254*/ 	.short	0x010a
        /*0256*/ 	.byte	0x04
	.zero		1


	//   ....[25]....
        /*0258*/ 	.word	0x000023b0
        /*025c*/ 	.word	0x00000005
        /*0260*/ 	.word	0x00000000
        /*0264*/ 	.short	0x0101
        /*0266*/ 	.byte	0x3f
	.zero		1


	//   ....[26]....
        /*0268*/ 	.word	0x000024c0
        /*026c*/ 	.word	0x00000003
        /*0270*/ 	.word	0x00000000
        /*0274*/ 	.short	0x0101
        /*0276*/ 	.byte	0x30
	.zero		1


	//   ....[27]....
        /*0278*/ 	.word	0x000025f0
        /*027c*/ 	.word	0x00000000
        /*0280*/ 	.word	0x00000000
        /*0284*/ 	.short	0x0101
        /*0286*/ 	.byte	0x3f
	.zero		1


	//   ....[28]....
        /*0288*/ 	.word	0x00002670
        /*028c*/ 	.word	0x000000ff
        /*0290*/ 	.word	0x00000008
        /*0294*/ 	.short	0x010a
        /*0296*/ 	.byte	0x2b
	.zero		1


	//   ....[29]....
        /*0298*/ 	.word	0x000049e0
        /*029c*/ 	.word	0x00000000
        /*02a0*/ 	.word	0x00000000
        /*02a4*/ 	.short	0x0101
        /*02a6*/ 	.byte	0x30
	.zero		1


	//   ....[30]....
        /*02a8*/ 	.word	0x00005400
        /*02ac*/ 	.word	0x0000000b
        /*02b0*/ 	.word	0x00000038
        /*02b4*/ 	.short	0x010a
        /*02b6*/ 	.byte	0x3f
	.zero		1


	//   ....[31]....
        /*02b8*/ 	.word	0x00005900
        /*02bc*/ 	.word	0x00000006
        /*02c0*/ 	.word	0x000000a8
        /*02c4*/ 	.short	0x0101
        /*02c6*/ 	.byte	0x3f
	.zero		1


	//   ....[32]....
        /*02c8*/ 	.word	0x00006010
        /*02cc*/ 	.word	0x00000007
        /*02d0*/ 	.word	0x00000000
        /*02d4*/ 	.short	0x010a
        /*02d6*/ 	.byte	0x3f
	.zero		1


	//   ....[33]....
        /*02d8*/ 	.word	0x00006090
        /*02dc*/ 	.word	0x00000006
        /*02e0*/ 	.word	0x00000000
        /*02e4*/ 	.short	0x010a
        /*02e6*/ 	.byte	0x3f
	.zero		1


	//   ....[34]....
        /*02e8*/ 	.word	0x00006120
        /*02ec*/ 	.word	0x00000007
        /*02f0*/ 	.word	0x00000000
        /*02f4*/ 	.short	0x010a
        /*02f6*/ 	.byte	0x3f
	.zero		1


	//   ....[35]....
        /*02f8*/ 	.word	0x000061b0
        /*02fc*/ 	.word	0x00000006
        /*0300*/ 	.word	0x00000000
        /*0304*/ 	.short	0x010a
        /*0306*/ 	.byte	0x3f
	.zero		1


	//   ....[36]....
        /*0308*/ 	.word	0x00006240
        /*030c*/ 	.word	0x00000007
        /*0310*/ 	.word	0x00000000
        /*0314*/ 	.short	0x010a
        /*0316*/ 	.byte	0x3f
	.zero		1


	//   ....[37]....
        /*0318*/ 	.word	0x000062d0
        /*031c*/ 	.word	0x00000006
        /*0320*/ 	.word	0x00000000
        /*0324*/ 	.short	0x010a
        /*0326*/ 	.byte	0x3f
	.zero		1


	//   ....[38]....
        /*0328*/ 	.word	0x00006360
        /*032c*/ 	.word	0x00000005
        /*0330*/ 	.word	0x00000000
        /*0334*/ 	.short	0x010a
        /*0336*/ 	.byte	0x3f
	.zero		1


	//   ....[39]....
        /*0338*/ 	.word	0x000063d0
        /*033c*/ 	.word	0x00000003
        /*0340*/ 	.word	0xfffffff8
        /*0344*/ 	.short	0x010a
        /*0346*/ 	.byte	0x3f
	.zero		1


	//   ....[40]....
        /*0348*/ 	.word	0x00006420
        /*034c*/ 	.word	0x00000003
        /*0350*/ 	.word	0x00000000
        /*0354*/ 	.short	0x010a
        /*0356*/ 	.byte	0x3f
	.zero		1


	//   ....[41]....
        /*0358*/ 	.word	0x00006480
        /*035c*/ 	.word	0x00000005
        /*0360*/ 	.word	0x00000000
        /*0364*/ 	.short	0x010a
        /*0366*/ 	.byte	0x3f
	.zero		1


	//   ....[42]....
        /*0368*/ 	.word	0x000064e0
        /*036c*/ 	.word	0x00000003
        /*0370*/ 	.word	0x00000008
        /*0374*/ 	.short	0x010a
        /*0376*/ 	.byte	0x3f
	.zero		1


	//   ....[43]....
        /*0378*/ 	.word	0x000065b0
        /*037c*/ 	.word	0x0000000b
        /*0380*/ 	.word	0x00000038
        /*0384*/ 	.short	0x010a
        /*0386*/ 	.byte	0x3f
	.zero		1


	//   ....[44]....
        /*0388*/ 	.word	0x00006680
        /*038c*/ 	.word	0x00000007
        /*0390*/ 	.word	0x00000000
        /*0394*/ 	.short	0x010a
        /*0396*/ 	.byte	0x3f
	.zero		1


	//   ....[45]....
        /*0398*/ 	.word	0x000066d0
        /*039c*/ 	.word	0x00000006
        /*03a0*/ 	.word	0x00000000
        /*03a4*/ 	.short	0x010a
        /*03a6*/ 	.byte	0x3f
	.zero		1


	//   ....[46]....
        /*03a8*/ 	.word	0x00006720
        /*03ac*/ 	.word	0x00000007
        /*03b0*/ 	.word	0x00000000
        /*03b4*/ 	.short	0x010a
        /*03b6*/ 	.byte	0x3f
	.zero		1


	//   ....[47]....
        /*03b8*/ 	.word	0x00006770
        /*03bc*/ 	.word	0x00000006
        /*03c0*/ 	.word	0x00000000
        /*03c4*/ 	.short	0x010a
        /*03c6*/ 	.byte	0x3f
	.zero		1


	//   ....[48]....
        /*03c8*/ 	.word	0x000067c0
        /*03cc*/ 	.word	0x00000007
        /*03d0*/ 	.word	0x00000000
        /*03d4*/ 	.short	0x010a
        /*03d6*/ 	.byte	0x3f
	.zero		1


	//   ....[49]....
        /*03d8*/ 	.word	0x00006810
        /*03dc*/ 	.word	0x00000006
        /*03e0*/ 	.word	0x00000000
        /*03e4*/ 	.short	0x010a
        /*03e6*/ 	.byte	0x3f
	.zero		1


	//----- nvinfo : EIATTR_NUM_MBARRIERS
	.align		4
.L_37:
        /*03e8*/ 	.byte	0x03, 0x38
        /*03ea*/ 	.short	0x0014


	//----- nvinfo : EIATTR_EXIT_INSTR_OFFSETS
	.align		4
        /*03ec*/ 	.byte	0x04, 0x1c
        /*03ee*/ 	.short	(.L_39 - .L_38)


	//   ....[0]....
.L_38:
        /*03f0*/ 	.word	0x00001470


	//   ....[1]....
        /*03f4*/ 	.word	0x000014d0


	//   ....[2]....
        /*03f8*/ 	.word	0x00005020


	//   ....[3]....
        /*03fc*/ 	.word	0x00005050


	//   ....[4]....
        /*0400*/ 	.word	0x000063b0


	//----- nvinfo : EIATTR_MAX_THREADS
	.align		4
.L_39:
        /*0404*/ 	.byte	0x04, 0x05
        /*0406*/ 	.short	(.L_41 - .L_40)
.L_40:
        /*0408*/ 	.word	0x00000180
        /*040c*/ 	.word	0x00000001
        /*0410*/ 	.word	0x00000001


	//----- nvinfo : EIATTR_CRS_STACK_SIZE
	.align		4
.L_41:
        /*0414*/ 	.byte	0x04, 0x1e
        /*0416*/ 	.short	(.L_43 - .L_42)
.L_42:
        /*0418*/ 	.word	0x00000000


	//----- nvinfo : EIATTR_CBANK_PARAM_SIZE
	.align		4
.L_43:
        /*041c*/ 	.byte	0x03, 0x19
        /*041e*/ 	.short	0x0470


	//----- nvinfo : EIATTR_PARAM_CBANK
	.align		4
        /*0420*/ 	.byte	0x04, 0x0a
        /*0422*/ 	.short	(.L_45 - .L_44)
	.align		4
.L_44:
        /*0424*/ 	.word	index@(.nv.constant0._ZN7cutlass13device_kernelINS_4gemm6kernel13GemmUniversalIN4cute5tupleIJiiiiEEENS1_10collective13CollectiveMmaINS1_34MainloopSm90TmaGmmaWarpSpecializedILi7ENS5_IJNS4_1CILi2EEESB_NSA_ILi1EEEEEENS1_32KernelTmaWarpSpecializedPingpongEEENS5_IJNSA_ILi64EEESG_SG_EEENS_10tfloat32_tENS5_IJlSC_lEEESI_SJ_NS4_8TiledMMAINS4_8MMA_AtomIJNS4_4SM904GMMA29MMA_64x64x8_F32TF32TF32_SS_TNILNSN_7ScaleInE1ELSP_1EEEEEENS4_6LayoutINS5_IJSC_SC_SC_EEENS5_IJNSA_ILi0EEESU_SU_EEEEENS5_IJNS4_10UnderscoreESX_SX_EEEEENS4_23SM90_TMA_LOAD_MULTICASTENS4_14ComposedLayoutINS4_7SwizzleILi3ELi4ELi3EEENS4_18smem_ptr_flag_bitsILi32EEENSS_INS5_IJNSA_ILi8EEENSA_ILi32EEEEEENS5_IJS17_SC_EEEEEEEvNS4_8identityES10_S1B_vS1C_EENS_8epilogue10collective6detail29Sm90TmaWarpSpecializedAdapterINS1F_15DefaultEpilogueISI_SJ_SJ_NS1E_6thread17LinearCombinationISI_Li1EffLNS1J_9ScaleType4KindE0ELNS_15FloatRoundStyleE2ESI_EENS1_15EpilogueDefaultEEEEEvvEEEEvNT_6ParamsE)
        /*0428*/ 	.short	0x0210
        /*042a*/ 	.short	0x0470


	//----- nvinfo : EIATTR_SW_WAR
	.align		4
.L_45:
        /*042c*/ 	.byte	0x04, 0x36
        /*042e*/ 	.short	(.L_47 - .L_46)
.L_46:
        /*0430*/ 	.word	0x00000008
.L_47:


//--------------------- .nv.callgraph             --------------------------
	.section	.nv.callgraph,"",@"SHT_CUDA_CALLGRAPH"
	.align	4
	.sectionentsize	8
	.align		4
        /*0000*/ 	.word	0x00000000
	.align		4
        /*0004*/ 	.word	0xffffffff
	.align		4
        /*0008*/ 	.word	index@(_ZN7cutlass13device_kernelINS_4gemm6kernel13GemmUniversalIN4cute5tupleIJiiiiEEENS1_10collective13CollectiveMmaINS1_34MainloopSm90TmaGmmaWarpSpecializedILi7ENS5_IJNS4_1CILi2EEESB_NSA_ILi1EEEEEENS1_32KernelTmaWarpSpecializedPingpongEEENS5_IJNSA_ILi64EEESG_SG_EEENS_10tfloat32_tENS5_IJlSC_lEEESI_SJ_NS4_8TiledMMAINS4_8MMA_AtomIJNS4_4SM904GMMA29MMA_64x64x8_F32TF32TF32_SS_TNILNSN_7ScaleInE1ELSP_1EEEEEENS4_6LayoutINS5_IJSC_SC_SC_EEENS5_IJNSA_ILi0EEESU_SU_EEEEENS5_IJNS4_10UnderscoreESX_SX_EEEEENS4_23SM90_TMA_LOAD_MULTICASTENS4_14ComposedLayoutINS4_7SwizzleILi3ELi4ELi3EEENS4_18smem_ptr_flag_bitsILi32EEENSS_INS5_IJNSA_ILi8EEENSA_ILi32EEEEEENS5_IJS17_SC_EEEEEEEvNS4_8identityES10_S1B_vS1C_EENS_8epilogue10collective6detail29Sm90TmaWarpSpecializedAdapterINS1F_15DefaultEpilogueISI_SJ_SJ_NS1E_6thread17LinearCombinationISI_Li1EffLNS1J_9ScaleType4KindE0ELNS_15FloatRoundStyleE2ESI_EENS1_15EpilogueDefaultEEEEEvvEEEEvNT_6ParamsE)
	.align		4
        /*000c*/ 	.word	index@(__assertfail)
	.align		4
        /*0010*/ 	.word	0x00000000
	.align		4
        /*0014*/ 	.word	0xfffffffe
	.align		4
        /*0018*/ 	.word	0x00000000
	.align		4
        /*001c*/ 	.word	0xfffffffd
	.align		4
        /*0020*/ 	.word	0x00000000
	.align		4
        /*0024*/ 	.word	0xfffffffc


//--------------------- .nv.constant4             --------------------------
	.section	.nv.constant4,"a",@progbits
	.align	8
	.align		8
.nv.constant4:
        /*0000*/ 	.dword	__assertfail
	.align		8
        /*0008*/ 	.dword	__unnamed_1
	.align		8
        /*0010*/ 	.dword	_ZN40_INTERNAL_4464647e_4_k_cu_45e836b9_232024cuda3std3__45__cpo5beginE
	.align		8
        /*0018*/ 	.dword	_ZN40_INTERNAL_4464647e_4_k_cu_45e836b9_232024cuda3std3__45__cpo3endE
	.align		8
        /*0020*/ 	.dword	_ZN40_INTERNAL_4464647e_4_k_cu_45e836b9_232024cuda3std3__45__cpo6cbeginE
	.align		8
        /*0028*/ 	.dword	_ZN40_INTERNAL_4464647e_4_k_cu_45e836b9_232024cuda3std3__45__cpo4cendE
	.align		8
        /*0030*/ 	.dword	_ZN40_INTERNAL_4464647e_4_k_cu_45e836b9_232024cuda3std3__442_GLOBAL__N__4464647e_4_k_cu_45e836b9_232026ignoreE
	.align		8
        /*0038*/ 	.dword	_ZN40_INTERNAL_4464647e_4_k_cu_45e836b9_232024cuda3std3__419piecewise_constructE
	.align		8
        /*0040*/ 	.dword	_ZN40_INTERNAL_4464647e_4_k_cu_45e836b9_232024cuda3std3__48in_placeE
	.align		8
        /*0048*/ 	.dword	_ZN40_INTERNAL_4464647e_4_k_cu_45e836b9_232024cuda3std6ranges3__45__cpo4swapE
	.align		8
        /*0050*/ 	.dword	_ZN40_INTERNAL_4464647e_4_k_cu_45e836b9_232024cuda3std6ranges3__45__cpo9iter_moveE
	.align		8
        /*0058*/ 	.dword	_ZN40_INTERNAL_4464647e_4_k_cu_45e836b9_232024cute7productE
	.align		8
        /*0060*/ 	.dword	_ZN40_INTERNAL_4464647e_4_k_cu_45e836b9_232024cute1_E
	.align		8
        /*0068*/ 	.dword	$str$22
	.align		8
        /*0070*/ 	.dword	$str$23


//--------------------- .text._ZN7cutlass13device_kernelINS_4gemm6kernel13GemmUniversalIN4cute5tupleIJiiiiEEENS1_10collective13CollectiveMmaINS1_34MainloopSm90TmaGmmaWarpSpecializedILi7ENS5_IJNS4_1CILi2EEESB_NSA_ILi1EEEEEENS1_32KernelTmaWarpSpecializedPingpongEEENS5_IJNSA_ILi64EEESG_SG_EEENS_10tfloat32_tENS5_IJlSC_lEEESI_SJ_NS4_8TiledMMAINS4_8MMA_AtomIJNS4_4SM904GMMA29MMA_64x64x8_F32TF32TF32_SS_TNILNSN_7ScaleInE1ELSP_1EEEEEENS4_6LayoutINS5_IJSC_SC_SC_EEENS5_IJNSA_ILi0EEESU_SU_EEEEENS5_IJNS4_10UnderscoreESX_SX_EEEEENS4_23SM90_TMA_LOAD_MULTICASTENS4_14ComposedLayoutINS4_7SwizzleILi3ELi4ELi3EEENS4_18smem_ptr_flag_bitsILi32EEENSS_INS5_IJNSA_ILi8EEENSA_ILi32EEEEEENS5_IJS17_SC_EEEEEEEvNS4_8identityES10_S1B_vS1C_EENS_8epilogue10collective6detail29Sm90TmaWarpSpecializedAdapterINS1F_15DefaultEpilogueISI_SJ_SJ_NS1E_6thread17LinearCombinationISI_Li1EffLNS1J_9ScaleType4KindE0ELNS_15FloatRoundStyleE2ESI_EENS1_15EpilogueDefaultEEEEEvvEEEEvNT_6ParamsE --------------------------
	.section	.text._ZN7cutlass13device_kernelINS_4gemm6kernel13GemmUniversalIN4cute5tupleIJiiiiEEENS1_10collective13CollectiveMmaINS1_34MainloopSm90TmaGmmaWarpSpecializedILi7ENS5_IJNS4_1CILi2EEESB_NSA_ILi1EEEEEENS1_32KernelTmaWarpSpecializedPingpongEEENS5_IJNSA_ILi64EEESG_SG_EEENS_10tfloat32_tENS5_IJlSC_lEEESI_SJ_NS4_8TiledMMAINS4_8MMA_AtomIJNS4_4SM904GMMA29MMA_64x64x8_F32TF32TF32_SS_TNILNSN_7ScaleInE1ELSP_1EEEEEENS4_6LayoutINS5_IJSC_SC_SC_EEENS5_IJNSA_ILi0EEESU_SU_EEEEENS5_IJNS4_10UnderscoreESX_SX_EEEEENS4_23SM90_TMA_LOAD_MULTICASTENS4_14ComposedLayoutINS4_7SwizzleILi3ELi4ELi3EEENS4_18smem_ptr_flag_bitsILi32EEENSS_INS5_IJNSA_ILi8EEENSA_ILi32EEEEEENS5_IJS17_SC_EEEEEEEvNS4_8identityES10_S1B_vS1C_EENS_8epilogue10collective6detail29Sm90TmaWarpSpecializedAdapterINS1F_15DefaultEpilogueISI_SJ_SJ_NS1E_6thread17LinearCombinationISI_Li1EffLNS1J_9ScaleType4KindE0ELNS_15FloatRoundStyleE2ESI_EENS1_15EpilogueDefaultEEEEEvvEEEEvNT_6ParamsE,"ax",@progbits
	.align	128
.text._ZN7cutlass13device_kernelINS_4gemm6kernel13GemmUniversalIN4cute5tupleIJiiiiEEENS1_10collective13CollectiveMmaINS1_34MainloopSm90TmaGmmaWarpSpecializedILi7ENS5_IJNS4_1CILi2EEESB_NSA_ILi1EEEEEENS1_32KernelTmaWarpSpecializedPingpongEEENS5_IJNSA_ILi64EEESG_SG_EEENS_10tfloat32_tENS5_IJlSC_lEEESI_SJ_NS4_8TiledMMAINS4_8MMA_AtomIJNS4_4SM904GMMA29MMA_64x64x8_F32TF32TF32_SS_TNILNSN_7ScaleInE1ELSP_1EEEEEENS4_6LayoutINS5_IJSC_SC_SC_EEENS5_IJNSA_ILi0EEESU_SU_EEEEENS5_IJNS4_10UnderscoreESX_SX_EEEEENS4_23SM90_TMA_LOAD_MULTICASTENS4_14ComposedLayoutINS4_7SwizzleILi3ELi4ELi3EEENS4_18smem_ptr_flag_bitsILi32EEENSS_INS5_IJNSA_ILi8EEENSA_ILi32EEEEEENS5_IJS17_SC_EEEEEEEvNS4_8identityES10_S1B_vS1C_EENS_8epilogue10collective6detail29Sm90TmaWarpSpecializedAdapterINS1F_15DefaultEpilogueISI_SJ_SJ_NS1E_6thread17LinearCombinationISI_Li1EffLNS1J_9ScaleType4KindE0ELNS_15FloatRoundStyleE2ESI_EENS1_15EpilogueDefaultEEEEEvvEEEEvNT_6ParamsE:
        .type           _ZN7cutlass13device_kernelINS_4gemm6kernel13GemmUniversalIN4cute5tupleIJiiiiEEENS1_10collective13CollectiveMmaINS1_34MainloopSm90TmaGmmaWarpSpecializedILi7ENS5_IJNS4_1CILi2EEESB_NSA_ILi1EEEEEENS1_32KernelTmaWarpSpecializedPingpongEEENS5_IJNSA_ILi64EEESG_SG_EEENS_10tfloat32_tENS5_IJlSC_lEEESI_SJ_NS4_8TiledMMAINS4_8MMA_AtomIJNS4_4SM904GMMA29MMA_64x64x8_F32TF32TF32_SS_TNILNSN_7ScaleInE1ELSP_1EEEEEENS4_6LayoutINS5_IJSC_SC_SC_EEENS5_IJNSA_ILi0EEESU_SU_EEEEENS5_IJNS4_10UnderscoreESX_SX_EEEEENS4_23SM90_TMA_LOAD_MULTICASTENS4_14ComposedLayoutINS4_7SwizzleILi3ELi4ELi3EEENS4_18smem_ptr_flag_bitsILi32EEENSS_INS5_IJNSA_ILi8EEENSA_ILi32EEEEEENS5_IJS17_SC_EEEEEEEvNS4_8identityES10_S1B_vS1C_EENS_8epilogue10collective6detail29Sm90TmaWarpSpecializedAdapterINS1F_15DefaultEpilogueISI_SJ_SJ_NS1E_6thread17LinearCombinationISI_Li1EffLNS1J_9ScaleType4KindE0ELNS_15FloatRoundStyleE2ESI_EENS1_15EpilogueDefaultEEEEEvvEEEEvNT_6ParamsE,@function
        .size           _ZN7cutlass13device_kernelINS_4gemm6kernel13GemmUniversalIN4cute5tupleIJiiiiEEENS1_10collective13CollectiveMmaINS1_34MainloopSm90TmaGmmaWarpSpecializedILi7ENS5_IJNS4_1CILi2EEESB_NSA_ILi1EEEEEENS1_32KernelTmaWarpSpecializedPingpongEEENS5_IJNSA_ILi64EEESG_SG_EEENS_10tfloat32_tENS5_IJlSC_lEEESI_SJ_NS4_8TiledMMAINS4_8MMA_AtomIJNS4_4SM904GMMA29MMA_64x64x8_F32TF32TF32_SS_TNILNSN_7ScaleInE1ELSP_1EEEEEENS4_6LayoutINS5_IJSC_SC_SC_EEENS5_IJNSA_ILi0EEESU_SU_EEEEENS5_IJNS4_10UnderscoreESX_SX_EEEEENS4_23SM90_TMA_LOAD_MULTICASTENS4_14ComposedLayoutINS4_7SwizzleILi3ELi4ELi3EEENS4_18smem_ptr_flag_bitsILi32EEENSS_INS5_IJNSA_ILi8EEENSA_ILi32EEEEEENS5_IJS17_SC_EEEEEEEvNS4_8identityES10_S1B_vS1C_EENS_8epilogue10collective6detail29Sm90TmaWarpSpecializedAdapterINS1F_15DefaultEpilogueISI_SJ_SJ_NS1E_6thread17LinearCombinationISI_Li1EffLNS1J_9ScaleType4KindE0ELNS_15FloatRoundStyleE2ESI_EENS1_15EpilogueDefaultEEEEEvvEEEEvNT_6ParamsE,(.L_x_145 - _ZN7cutlass13device_kernelINS_4gemm6kernel13GemmUniversalIN4cute5tupleIJiiiiEEENS1_10collective13CollectiveMmaINS1_34MainloopSm90TmaGmmaWarpSpecializedILi7ENS5_IJNS4_1CILi2EEESB_NSA_ILi1EEEEEENS1_32KernelTmaWarpSpecializedPingpongEEENS5_IJNSA_ILi64EEESG_SG_EEENS_10tfloat32_tENS5_IJlSC_lEEESI_SJ_NS4_8TiledMMAINS4_8MMA_AtomIJNS4_4SM904GMMA29MMA_64x64x8_F32TF32TF32_SS_TNILNSN_7ScaleInE1ELSP_1EEEEEENS4_6LayoutINS5_IJSC_SC_SC_EEENS5_IJNSA_ILi0EEESU_SU_EEEEENS5_IJNS4_10UnderscoreESX_SX_EEEEENS4_23SM90_TMA_LOAD_MULTICASTENS4_14ComposedLayoutINS4_7SwizzleILi3ELi4ELi3EEENS4_18smem_ptr_flag_bitsILi32EEENSS_INS5_IJNSA_ILi8EEENSA_ILi32EEEEEENS5_IJS17_SC_EEEEEEEvNS4_8identityES10_S1B_vS1C_EENS_8epilogue10collective6detail29Sm90TmaWarpSpecializedAdapterINS1F_15DefaultEpilogueISI_SJ_SJ_NS1E_6thread17LinearCombinationISI_Li1EffLNS1J_9ScaleType4KindE0ELNS_15FloatRoundStyleE2ESI_EENS1_15EpilogueDefaultEEEEEvvEEEEvNT_6ParamsE)
        .other          _ZN7cutlass13device_kernelINS_4gemm6kernel13GemmUniversalIN4cute5tupleIJiiiiEEENS1_10collective13CollectiveMmaINS1_34MainloopSm90TmaGmmaWarpSpecializedILi7ENS5_IJNS4_1CILi2EEESB_NSA_ILi1EEEEEENS1_32KernelTmaWarpSpecializedPingpongEEENS5_IJNSA_ILi64EEESG_SG_EEENS_10tfloat32_tENS5_IJlSC_lEEESI_SJ_NS4_8TiledMMAINS4_8MMA_AtomIJNS4_4SM904GMMA29MMA_64x64x8_F32TF32TF32_SS_TNILNSN_7ScaleInE1ELSP_1EEEEEENS4_6LayoutINS5_IJSC_SC_SC_EEENS5_IJNSA_ILi0EEESU_SU_EEEEENS5_IJNS4_10UnderscoreESX_SX_EEEEENS4_23SM90_TMA_LOAD_MULTICASTENS4_14ComposedLayoutINS4_7SwizzleILi3ELi4ELi3EEENS4_18smem_ptr_flag_bitsILi32EEENSS_INS5_IJNSA_ILi8EEENSA_ILi32EEEEEENS5_IJS17_SC_EEEEEEEvNS4_8identityES10_S1B_vS1C_EENS_8epilogue10collective6detail29Sm90TmaWarpSpecializedAdapterINS1F_15DefaultEpilogueISI_SJ_SJ_NS1E_6thread17LinearCombinationISI_Li1EffLNS1J_9ScaleType4KindE0ELNS_15FloatRoundStyleE2ESI_EENS1_15EpilogueDefaultEEEEEvvEEEEvNT_6ParamsE,@"STO_CUDA_ENTRY STV_DEFAULT"
_ZN7cutlass13device_kernelINS_4gemm6kernel13GemmUniversalIN4cute5tupleIJiiiiEEENS1_10collective13CollectiveMmaINS1_34MainloopSm90TmaGmmaWarpSpecializedILi7ENS5_IJNS4_1CILi2EEESB_NSA_ILi1EEEEEENS1_32KernelTmaWarpSpecializedPingpongEEENS5_IJNSA_ILi64EEESG_SG_EEENS_10tfloat32_tENS5_IJlSC_lEEESI_SJ_NS4_8TiledMMAINS4_8MMA_AtomIJNS4_4SM904GMMA29MMA_64x64x8_F32TF32TF32_SS_TNILNSN_7ScaleInE1ELSP_1EEEEEENS4_6LayoutINS5_IJSC_SC_SC_EEENS5_IJNSA_ILi0EEESU_SU_EEEEENS5_IJNS4_10UnderscoreESX_SX_EEEEENS4_23SM90_TMA_LOAD_MULTICASTENS4_14ComposedLayoutINS4_7SwizzleILi3ELi4ELi3EEENS4_18smem_ptr_flag_bitsILi32EEENSS_INS5_IJNSA_ILi8EEENSA_ILi32EEEEEENS5_IJS17_SC_EEEEEEEvNS4_8identityES10_S1B_vS1C_EENS_8epilogue10collective6detail29Sm90TmaWarpSpecializedAdapterINS1F_15DefaultEpilogueISI_SJ_SJ_NS1E_6thread17LinearCombinationISI_Li1EffLNS1J_9ScaleType4KindE0ELNS_15FloatRoundStyleE2ESI_EENS1_15EpilogueDefaultEEEEEvvEEEEvNT_6ParamsE:
[----:B------:R-:W0:Y:S02]  /*0000*/  LDC R1, c[0x0][0x28] ;  /* 0x00000a00ff017b82 */ /* 0x000e240000000800 */
[----:B0-----:R-:W-:Y:S01]  /*0010*/  VIADD R1, R1, 0xfffffff8 ;  /* 0xfffffff801017836 */ /* 0x001fe20000000000 */
[----:B------:R-:W0:Y:S01]  /*0020*/  S2R R4, SR_TID.X ;  /* 0x0000000000047919 */ /* 0x000e220000002100 */
[----:B------:R-:W-:Y:S01]  /*0030*/  ELECT P0, URZ, PT ;  /* 0x00000000003f782f */ /* 0x000fe20003800000 */
[----:B------:R-:W-:Y:S01]  /*0040*/  BSSY B0, `(.L_x_0) ;  /* 0x000000f000007945 */ /* 0x000fe20003800000 */
[--C-:B0-----:R-:W-:Y:S02]  /*0050*/  SHF.R.U32.HI R0, RZ, 0x5, R4.reuse ;  /* 0x00000005ff007819 */ /* 0x101fe40000011604 */
[----:B------:R-:W-:-:S03]  /*0060*/  SHF.R.U32.HI R7, RZ, 0x7, R4 ;  /* 0x00000007ff077819 */ /* 0x000fc60000011604 */
[----:B------:R-:W0:Y:S04]  /*0070*/  SHFL.IDX PT, R2, R0, RZ, 0x1f ;  /* 0x00001fff00027589 */ /* 0x000e2800000e0000 */
[----:B------:R1:W2:Y:S01]  /*0080*/  SHFL.IDX PT, R10, R7, RZ, 0x1f ;  /* 0x00001fff070a7589 */ /* 0x0002a200000e0000 */
[----:B0-----:R-:W-:-:S13]  /*0090*/  ISETP.NE.OR P0, PT, R2, RZ, !P0 ;  /* 0x000000ff0200720c */ /* 0x001fda0004705670 */
[----:B-12---:R-:W-:Y:S05]  /*00a0*/  @P0 BRA `(.L_x_1) ;  /* 0x0000000000200947 */ /* 0x006fea0003800000 */
[----:B------:R-:W-:Y:S02]  /*00b0*/  ULDC.64 UR4, c[0x0][0x198] ;  /* 0x0000660000047ab9 */ /* 0x000fe40000000a00 */
[----:B------:R-:W-:Y:S02]  /*00c0*/  UIADD3 UR6, UP0, UR4, 0xf0, URZ ;  /* 0x000000f004067890 */ /* 0x000fe4000ff1e03f */
[----:B------:R-:W-:Y:S02]  /*00d0*/  UIADD3 UR4, UP1, UR4, 0x1f0, URZ ;  /* 0x000001f004047890 */ /* 0x000fe4000ff3e03f */
[----:B------:R-:W-:Y:S02]  /*00e0*/  UIADD3.X UR7, URZ, UR5, URZ, UP0, !UPT ;  /* 0x000000053f077290 */ /* 0x000fe400087fe43f */
[----:B------:R-:W-:-:S07]  /*00f0*/  UIADD3.X UR5, URZ, UR5, URZ, UP1, !UPT ;  /* 0x000000053f057290 */ /* 0x000fce0008ffe43f */
[----:B------:R0:W-:Y:S02]  /*0100*/  UTMACCTL.PF [UR6] ;  /* 0x00000000060079b9 */ /* 0x0001e40008040000 */
[----:B------:R0:W-:Y:S02]  /*0110*/  UTMACCTL.PF [UR4] ;  /* 0x00000000040079b9 */ /* 0x0001e40008040000 */
[----:B0-----:R-:W-:Y:S01]  /*0120*/  NOP ;  /* 0x0000000000007918 */ /* 0x001fe20000000000 */
.L_x_1:
[----:B------:R-:W-:Y:S05]  /*0130*/  BSYNC B0 ;  /* 0x0000000000007941 */ /* 0x000fea0003800000 */
.L_x_0:
[----:B------:R-:W0:Y:S02]  /*0140*/  SHFL.IDX PT, R9, R0, RZ, 0x1f ;  /* 0x00001fff00097589 */ /* 0x000e2400000e0000 */
[----:B0-----:R-:W-:-:S13]  /*0150*/  ISETP.NE.AND P0, PT, R9, RZ, PT ;  /* 0x000000ff0900720c */ /* 0x001fda0003f05270 */
[----:B------:R-:W-:Y:S05]  /*0160*/  @P0 BRA `(.L_x_2) ;  /* 0x0000000000700947 */ /* 0x000fea0003800000 */
[----:B------:R-:W0:Y:S01]  /*0170*/  S2UR UR8, SR_CgaCtaId ;  /* 0x00000000000879c3 */ /* 0x000e220000008800 */
[----:B------:R-:W-:Y:S01]  /*0180*/  UMOV UR4, 0x400 ;  /* 0x0000040000047882 */ /* 0x000fe20000000000 */
[----:B------:R-:W-:Y:S01]  /*0190*/  UMOV UR5, 0x1 ;  /* 0x0000000100057882 */ /* 0x000fe20000000000 */
[----:B------:R-:W-:Y:S01]  /*01a0*/  UMOV UR6, 0x3 ;  /* 0x0000000300067882 */ /* 0x000fe20000000000 */
[----:B------:R-:W-:Y:S01]  /*01b0*/  ELECT P0, URZ, PT ;  /* 0x00000000003f782f */ /* 0x000fe20003800000 */
[----:B------:R-:W-:-:S04]  /*01c0*/  UIADD3 UR6, -UR6, 0x100000, URZ ;  /* 0x0010000006067890 */ /* 0x000fc8000fffe13f */
[----:B------:R-:W-:Y:S02]  /*01d0*/  USHF.L.U32 UR7, UR6, 0xb, URZ ;  /* 0x0000000b06077899 */ /* 0x000fe4000800063f */
[----:B------:R-:W-:Y:S02]  /*01e0*/  USHF.L.U32 UR6, UR6, 0x1, URZ ;  /* 0x0000000106067899 */ /* 0x000fe4000800063f */
[----:B0-----:R-:W-:Y:S02]  /*01f0*/  ULEA UR8, UR8, UR4, 0x18 ;  /* 0x0000000408087291 */ /* 0x001fe4000f8ec03f */
[----:B------:R-:W-:-:S04]  /*0200*/  UIADD3 UR4, -UR5, 0x100000, URZ ;  /* 0x0010000005047890 */ /* 0x000fc8000fffe13f */
[----:B------:R-:W-:Y:S02]  /*0210*/  USHF.L.U32 UR5, UR4, 0xb, URZ ;  /* 0x0000000b04057899 */ /* 0x000fe4000800063f */
[----:B------:R-:W-:Y:S01]  /*0220*/  USHF.L.U32 UR4, UR4, 0x1, URZ ;  /* 0x0000000104047899 */ /* 0x000fe2000800063f */
[----:B------:R-:W0:Y:S11]  /*0230*/  FENCE.VIEW.ASYNC.S ;  /* 0x00000000000073c6 */ /* 0x000e360000000000 */
[----:B0-----:R0:W1:Y:S01]  /*0240*/  SYNCS.EXCH.64 URZ, [UR8], UR4 ;  /* 0x00000004083f75b2 */ /* 0x0010620008000100 */
[----:B------:R0:W2:Y:S01]  /*0250*/  SYNCS.EXCH.64 URZ, [UR8+0x38], UR6 ;  /* 0x00003806083f75b2 */ /* 0x0000a20008000100 */
[----:B------:R0:W3:Y:S01]  /*0260*/  SYNCS.EXCH.64 URZ, [UR8+0x8], UR4 ;  /* 0x00000804083f75b2 */ /* 0x0000e20008000100 */
[----:B------:R0:W4:Y:S01]  /*0270*/  SYNCS.EXCH.64 URZ, [UR8+0x40], UR6 ;  /* 0x00004006083f75b2 */ /* 0x0001220008000100 */
[----:B------:R0:W0:Y:S01]  /*0280*/  SYNCS.EXCH.64 URZ, [UR8+0x10], UR4 ;  /* 0x00001004083f75b2 */ /* 0x0000220008000100 */
        /* <DEDUP_REMOVED lines=9> */
[----:B------:R-:W-:Y:S01]  /*0320*/  NOP ;  /* 0x0000000000007918 */ /* 0x000fe20000000000 */
.L_x_2:
[----:B------:R-:W5:Y:S01]  /*0330*/  SHFL.IDX PT, R12, R0, RZ, 0x1f ;  /* 0x00001fff000c7589 */ /* 0x000f6200000e0000 */
[----:B------:R-:W1:Y:S01]  /*0340*/  S2UR UR12, SR_CTAID.X ;  /* 0x00000000000c79c3 */ /* 0x000e620000002500 */
[----:B------:R-:W-:Y:S02]  /*0350*/  SHF.R.S32.HI R3, RZ, 0x1f, R4 ;  /* 0x0000001fff037819 */ /* 0x000fe40000011404 */
[----:B------:R-:W-:Y:S01]  /*0360*/  ELECT P0, URZ, PT ;  /* 0x00000000003f782f */ /* 0x000fe20003800000 */
[----:B------:R-:W2:Y:S01]  /*0370*/  SHFL.IDX PT, R11, R0, RZ, 0x1f ;  /* 0x00001fff000b7589 */ /* 0x000ea200000e0000 */
[----:B0-----:R-:W-:Y:S01]  /*0380*/  ULDC UR4, c[0x0][0x150] ;  /* 0x0000540000047ab9 */ /* 0x001fe20000000800 */
[----:B------:R-:W-:Y:S02]  /*0390*/  LEA.HI R3, R3, R4, RZ, 0x7 ;  /* 0x0000000403037211 */ /* 0x000fe400078f38ff */
[----:B------:R-:W-:Y:S01]  /*03a0*/  ELECT P1, URZ, PT ;  /* 0x00000000003f782f */ /* 0x000fe20003820000 */
[----:B------:R-:W0:Y:S01]  /*03b0*/  S2R R6, SR_CTAID.Y ;  /* 0x0000000000067919 */ /* 0x000e220000002600 */
[----:B------:R-:W3:Y:S01]  /*03c0*/  LDC R14, c[0x0][0x144] ;  /* 0x00005100ff0e7b82 */ /* 0x000ee20000000800 */
[----:B------:R-:W-:Y:S01]  /*03d0*/  LOP3.LUT R3, R3, 0xffffff80, RZ, 0xc0, !PT ;  /* 0xffffff8003037812 */ /* 0x000fe200078ec0ff */
[----:B------:R-:W-:Y:S01]  /*03e0*/  UMOV UR11, 0x80 ;  /* 0x00000080000b7882 */ /* 0x000fe20000000000 */
[----:B------:R-:W4:Y:S01]  /*03f0*/  SHFL.IDX PT, R16, R7, RZ, 0x1f ;  /* 0x00001fff07107589 */ /* 0x000f2200000e0000 */
[----:B------:R-:W-:Y:S01]  /*0400*/  NOP ;  /* 0x0000000000007918 */ /* 0x000fe20000000000 */
[----:B------:R-:W-:Y:S01]  /*0410*/  NOP ;  /* 0x0000000000007918 */ /* 0x000fe20000000000 */
[----:B------:R-:W-:Y:S01]  /*0420*/  IMAD.IADD R5, R4, 0x1, -R3 ;  /* 0x0000000104057824 */ /* 0x000fe200078e0a03 */
[C---:B------:R-:W-:Y:S01]  /*0430*/  ISETP.NE.AND P4, PT, R10.reuse, RZ, PT ;  /* 0x000000ff0a00720c */ /* 0x040fe20003f85270 */
[----:B------:R-:W4:Y:S01]  /*0440*/  LDC R15, c[0x0][0x140] ;  /* 0x00005000ff0f7b82 */ /* 0x000f220000000800 */
[----:B------:R-:W-:-:S02]  /*0450*/  VIADD R36, R10, 0xffffffff ;  /* 0xffffffff0a247836 */ /* 0x000fc40000000000 */
[----:B------:R-:W-:Y:S01]  /*0460*/  SHF.R.S32.HI R8, RZ, 0x1f, R5 ;  /* 0x0000001fff087819 */ /* 0x000fe20000011405 */
[----:B------:R-:W-:Y:S02]  /*0470*/  IMAD.MOV.U32 R57, RZ, RZ, 0x1 ;  /* 0x00000001ff397424 */ /* 0x000fe400078e00ff */
[----:B------:R-:W-:Y:S02]  /*0480*/  ISETP.GE.U32.AND P6, PT, R36, 0x2, PT ;  /* 0x000000022400780c */ /* 0x000fe40003fc6070 */
[----:B-----5:R-:W-:Y:S01]  /*0490*/  ISETP.NE.OR P0, PT, R12, RZ, !P0 ;  /* 0x000000ff0c00720c */ /* 0x020fe20004705670 */
[----:B------:R-:W5:Y:S01]  /*04a0*/  LDC R25, c[0x0][0x148] ;  /* 0x00005200ff197b82 */ /* 0x000f620000000800 */
[----:B-1----:R-:W-:Y:S02]  /*04b0*/  I2FP.F32.U32 R12, UR12 ;  /* 0x0000000c000c7c45 */ /* 0x002fe40008201000 */
[----:B------:R-:W-:Y:S02]  /*04c0*/  LEA.HI R3, R8, R5, RZ, 0x3 ;  /* 0x0000000508037211 */ /* 0x000fe400078f18ff */
[----:B--2---:R-:W-:Y:S01]  /*04d0*/  ISETP.NE.OR P1, PT, R11, RZ, !P1 ;  /* 0x000000ff0b00720c */ /* 0x004fe20004f25670 */
[----:B------:R-:W-:Y:S01]  /*04e0*/  FMUL R13, R12, UR4 ;  /* 0x000000040c0d7c20 */ /* 0x000fe20008400000 */
[--C-:B------:R-:W-:Y:S01]  /*04f0*/  SHF.R.S32.HI R0, RZ, 0x3, R3.reuse ;  /* 0x00000003ff007819 */ /* 0x100fe20000011403 */
[----:B------:R-:W-:Y:S01]  /*0500*/  ULDC UR4, c[0x0][0x154] ;  /* 0x0000550000047ab9 */ /* 0x000fe20000000800 */
[----:B------:R-:W-:-:S02]  /*0510*/  SHF.R.S32.HI R3, RZ, 0x1f, R3 ;  /* 0x0000001fff037819 */ /* 0x000fc40000011403 */
[----:B------:R-:W-:Y:S01]  /*0520*/  SHF.R.S32.HI R12, RZ, 0x1f, R9 ;  /* 0x0000001fff0c7819 */ /* 0x000fe20000011409 */
[----:B------:R-:W1:Y:S01]  /*0530*/  F2I.U32.TRUNC.NTZ R13, R13 ;  /* 0x0000000d000d7305 */ /* 0x000e62000020f000 */
[----:B------:R-:W-:Y:S01]  /*0540*/  LEA.HI R11, R3, R0, RZ, 0x2 ;  /* 0x00000000030b7211 */ /* 0x000fe200078f10ff */
[----:B------:R-:W-:Y:S01]  /*0550*/  VOTEU.ALL UP1, P0 ;  /* 0x00000000003f7886 */ /* 0x000fe20000020000 */
[----:B------:R-:W-:Y:S01]  /*0560*/  LEA.HI R12, R12, R9, RZ, 0x2 ;  /* 0x000000090c0c7211 */ /* 0x000fe200078f10ff */
[----:B------:R-:W-:Y:S01]  /*0570*/  VOTEU.ALL UP0, P0 ;  /* 0x00000000003f7886 */ /* 0x000fe20000000000 */
[----:B------:R-:W-:Y:S01]  /*0580*/  SHF.R.S32.HI R3, RZ, 0x1f, R2 ;  /* 0x0000001fff037819 */ /* 0x000fe20000011402 */
[----:B------:R-:W-:Y:S01]  /*0590*/  VOTEU.ALL UP2, P1 ;  /* 0x00000000003f7886 */ /* 0x000fe20000840000 */
[----:B------:R-:W-:Y:S01]  /*05a0*/  LOP3.LUT R11, R11, 0xfffffffc, RZ, 0xc0, !PT ;  /* 0xfffffffc0b0b7812 */ /* 0x000fe200078ec0ff */
[----:B------:R-:W2:Y:S01]  /*05b0*/  @!UP1 S2UR UR7, SR_CgaCtaId ;  /* 0x00000000000799c3 */ /* 0x000ea20000008800 */
[----:B------:R-:W-:Y:S01]  /*05c0*/  LOP3.LUT R12, R12, 0x3ffffffc, RZ, 0xc0, !PT ;  /* 0x3ffffffc0c0c7812 */ /* 0x000fe200078ec0ff */
[----:B------:R-:W-:Y:S01]  /*05d0*/  @!UP1 UMOV UR6, 0x400 ;  /* 0x0000040000069882 */ /* 0x000fe20000000000 */
[----:B------:R-:W-:Y:S01]  /*05e0*/  LEA.HI R3, R3, R2, RZ, 0x2 ;  /* 0x0000000203037211 */ /* 0x000fe200078f10ff */
[----:B------:R-:W-:Y:S01]  /*05f0*/  IMAD.IADD R11, R0, 0x1, -R11 ;  /* 0x00000001000b7824 */ /* 0x000fe200078e0a0b */
[----:B------:R-:W-:Y:S01]  /*0600*/  @!UP2 UMOV UR9, 0x400 ;  /* 0x000004000009a882 */ /* 0x000fe20000000000 */
[----:B------:R-:W-:Y:S01]  /*0610*/  IMAD.IADD R12, R9, 0x1, -R12 ;  /* 0x00000001090c7824 */ /* 0x000fe200078e0a0c */
[----:B------:R-:W-:Y:S01]  /*0620*/  LOP3.LUT R3, R3, 0xfffffffc, RZ, 0xc0, !PT ;  /* 0xfffffffc03037812 */ /* 0x000fe200078ec0ff */
[----:B------:R-:W5:Y:S01]  /*0630*/  @!UP2 S2UR UR10, SR_CgaCtaId ;  /* 0x00000000000aa9c3 */ /* 0x000f620000008800 */
[----:B-1----:R-:W-:Y:S01]  /*0640*/  IMAD.MOV R13, RZ, RZ, -R13 ;  /* 0x000000ffff0d7224 */ /* 0x002fe200078e0a0d */
[----:B------:R-:W-:Y:S01]  /*0650*/  VOTEU.ALL UP3, P1 ;  /* 0x00000000003f7886 */ /* 0x000fe20000860000 */
[----:B------:R-:W-:Y:S01]  /*0660*/  IMAD R11, R12, 0x4, R11 ;  /* 0x000000040c0b7824 */ /* 0x000fe200078e020b */
[----:B------:R-:W-:Y:S01]  /*0670*/  VOTEU.ALL UP4, P1 ;  /* 0x00000000003f7886 */ /* 0x000fe20000880000 */
[----:B------:R-:W-:Y:S01]  /*0680*/  IMAD.IADD R9, R2, 0x1, -R3 ;  /* 0x0000000102097824 */ /* 0x000fe200078e0a03 */
[----:B0-----:R-:W-:Y:S01]  /*0690*/  I2FP.F32.U32 R2, R6 ;  /* 0x0000000600027245 */ /* 0x001fe20000201000 */
[----:B---3--:R-:W-:Y:S01]  /*06a0*/  IMAD R21, R14, R13, UR12 ;  /* 0x0000000c0e157e24 */ /* 0x008fe2000f8e020d */
[C---:B------:R-:W-:Y:S01]  /*06b0*/  LEA.HI R0, R11.reuse, R11, RZ, 0x1 ;  /* 0x0000000b0b007211 */ /* 0x040fe200078f08ff */
[C---:B------:R-:W-:Y:S01]  /*06c0*/  IMAD.SHL.U32 R56, R11.reuse, 0x4, RZ ;  /* 0x000000040b387824 */ /* 0x040fe200078e00ff */
[----:B------:R-:W-:Y:S01]  /*06d0*/  VOTEU.ALL UP5, P1 ;  /* 0x00000000003f7886 */ /* 0x000fe200008a0000 */
[----:B------:R-:W-:Y:S01]  /*06e0*/  FMUL R2, R2, UR4 ;  /* 0x0000000402027c20 */ /* 0x000fe20008400000 */
[----:B------:R-:W-:Y:S01]  /*06f0*/  LOP3.LUT R0, R0, 0xfffffffe, RZ, 0xc0, !PT ;  /* 0xfffffffe00007812 */ /* 0x000fe200078ec0ff */
[----:B------:R-:W-:Y:S01]  /*0700*/  UMOV UR4, 0x20 ;  /* 0x0000002000047882 */ /* 0x000fe20000000000 */
[----:B------:R-:W-:Y:S01]  /*0710*/  LOP3.LUT R56, R11, 0xc, R56, 0x78, !PT ;  /* 0x0000000c0b387812 */ /* 0x000fe200078e7838 */
[----:B------:R-:W-:-:S04]  /*0720*/  @!UP1 UIADD3 UR4, -UR4, 0x100000, URZ ;  /* 0x0010000004049890 */ /* 0x000fc8000fffe13f */
[----:B------:R-:W-:Y:S02]  /*0730*/  @!UP1 USHF.L.U32 UR5, UR4, 0xb, URZ ;  /* 0x0000000b04059899 */ /* 0x000fe4000800063f */
[----:B------:R-:W-:Y:S01]  /*0740*/  @!UP1 USHF.L.U32 UR4, UR4, 0x1, URZ ;  /* 0x0000000104049899 */ /* 0x000fe2000800063f */
[----:B----4-:R-:W-:Y:S01]  /*0750*/  ISETP.EQ.U32.AND P2, PT, R15, 0x1, PT ;  /* 0x000000010f00780c */ /* 0x010fe20003f42070 */
[----:B------:R-:W-:Y:S01]  /*0760*/  IMAD.IADD R0, R11, 0x1, -R0 ;  /* 0x000000010b007824 */ /* 0x000fe200078e0a00 */
[----:B------:R-:W0:Y:S01]  /*0770*/  F2I.U32.TRUNC.NTZ R2, R2 ;  /* 0x0000000200027305 */ /* 0x000e22000020f000 */
[----:B--2---:R-:W-:Y:S01]  /*0780*/  @!UP1 ULEA UR8, UR7, UR6, 0x18 ;  /* 0x0000000607089291 */ /* 0x004fe2000f8ec03f */
[----:B------:R-:W-:Y:S01]  /*0790*/  R2UR UR43, R16 ;  /* 0x00000000102b72ca */ /* 0x000fe200000e0000 */
[----:B------:R-:W-:-:S04]  /*07a0*/  @!UP2 UIADD3 UR6, -UR11, 0x100000, URZ ;  /* 0x001000000b06a890 */ /* 0x000fc8000fffe13f */
[----:B------:R-:W-:Y:S02]  /*07b0*/  @!UP2 USHF.L.U32 UR7, UR6, 0xb, URZ ;  /* 0x0000000b0607a899 */ /* 0x000fe4000800063f */
[----:B------:R-:W-:Y:S01]  /*07c0*/  @!UP2 USHF.L.U32 UR6, UR6, 0x1, URZ ;  /* 0x000000010606a899 */ /* 0x000fe2000800063f */
[----:B------:R-:W-:Y:S01]  /*07d0*/  ISETP.NE.AND P3, PT, R0, R21, PT ;  /* 0x000000150000720c */ /* 0x000fe20003f65270 */
[----:B------:R-:W-:Y:S01]  /*07e0*/  VOTEU.ALL UP1, P0 ;  /* 0x00000000003f7886 */ /* 0x000fe20000020000 */
[----:B-----5:R-:W-:Y:S01]  /*07f0*/  @!UP2 ULEA UR9, UR10, UR9, 0x18 ;  /* 0x000000090a09a291 */ /* 0x020fe2000f8ec03f */
[----:B------:R-:W-:Y:S01]  /*0800*/  LOP3.LUT P0, RZ, R5, 0x7, RZ, 0xc0, !PT ;  /* 0x0000000705ff7812 */ /* 0x000fe2000780c0ff */
[----:B------:R-:W-:Y:S01]  /*0810*/  VOTEU.ALL UP2, P1 ;  /* 0x00000000003f7886 */ /* 0x000fe20000840000 */
[----:B------:R-:W-:Y:S02]  /*0820*/  ISETP.NE.AND P1, PT, R9, 0x3, PT ;  /* 0x000000030900780c */ /* 0x000fe40003f25270 */
[----:B------:R-:W-:-:S02]  /*0830*/  ISETP.LT.U32.AND P0, PT, R56, 0x4, !P0 ;  /* 0x000000043800780c */ /* 0x000fc40004701070 */
[----:B------:R-:W-:Y:S01]  /*0840*/  ISETP.EQ.OR P1, PT, R9, RZ, !P1 ;  /* 0x000000ff0900720c */ /* 0x000fe20004f22670 */
[----:B------:R-:W1:Y:S02]  /*0850*/  FENCE.VIEW.ASYNC.S ;  /* 0x00000000000073c6 */ /* 0x000e640000000000 */
[----:B-1----:R1:W2:Y:S01]  /*0860*/  @!UP0 SYNCS.EXCH.64 URZ, [UR8+0xa0], UR4 ;  /* 0x0000a004083f85b2 */ /* 0x0022a20008000100 */
[----:B0-----:R-:W-:Y:S01]  /*0870*/  IMAD.MOV R20, RZ, RZ, -R2 ;  /* 0x000000ffff147224 */ /* 0x001fe200078e0a02 */
[----:B------:R-:W-:-:S03]  /*0880*/  @P3 LEA.HI R0, R56, R56, RZ, 0x1 ;  /* 0x0000003838003211 */ /* 0x000fc600078f08ff */
[----:B------:R-:W-:Y:S01]  /*0890*/  IMAD R3, R25, R20, R6 ;  /* 0x0000001419037224 */ /* 0x000fe200078e0206 */
[----:B------:R-:W-:Y:S02]  /*08a0*/  ISETP.EQ.AND P1, PT, R10, RZ, P1 ;  /* 0x000000ff0a00720c */ /* 0x000fe40000f22270 */
[----:B------:R-:W-:Y:S02]  /*08b0*/  @P3 SHF.R.S32.HI R0, RZ, 0x1, R0 ;  /* 0x00000001ff003819 */ /* 0x000fe40000011400 */
[----:B------:R-:W-:Y:S02]  /*08c0*/  SEL R23, RZ, 0x1, !P1 ;  /* 0x00000001ff177807 */ /* 0x000fe40004800000 */
[----:B------:R-:W-:Y:S02]  /*08d0*/  @P3 ISETP.NE.AND P5, PT, R0, R3, PT ;  /* 0x000000030000320c */ /* 0x000fe40003fa5270 */
[----:B------:R-:W-:Y:S01]  /*08e0*/  SEL R0, RZ, 0x1, !P0 ;  /* 0x00000001ff007807 */ /* 0x000fe20004000000 */
[----:B------:R1:W0:Y:S01]  /*08f0*/  @!UP1 SYNCS.EXCH.64 URZ, [UR8+0xa8], UR4 ;  /* 0x0000a804083f95b2 */ /* 0x0002220008000100 */
[----:B------:R-:W-:Y:S01]  /*0900*/  NOP ;  /* 0x0000000000007918 */ /* 0x000fe20000000000 */
[----:B------:R-:W-:-:S02]  /*0910*/  @P3 SEL R57, RZ, 0x1, P5 ;  /* 0x00000001ff393807 */ /* 0x000fc40002800000 */
[----:B------:R-:W-:Y:S02]  /*0920*/  SEL R23, R23, 0x2, P6 ;  /* 0x0000000217177807 */ /* 0x000fe40003000000 */
[----:B------:R-:W-:Y:S01]  /*0930*/  LOP3.LUT R57, R57, R0, RZ, 0xc0, !PT ;  /* 0x0000000039397212 */ /* 0x000fe200078ec0ff */
[----:B------:R1:W3:Y:S01]  /*0940*/  @!UP2 SYNCS.EXCH.64 URZ, [UR9+0x80], UR6 ;  /* 0x00008006093fa5b2 */ /* 0x0002e20008000100 */
[----:B------:R1:W4:Y:S01]  /*0950*/  @!UP3 SYNCS.EXCH.64 URZ, [UR9+0x88], UR6 ;  /* 0x00008806093fb5b2 */ /* 0x0003220008000100 */
[----:B------:R1:W0:Y:S01]  /*0960*/  @!UP4 SYNCS.EXCH.64 URZ, [UR9+0x90], UR6 ;  /* 0x00009006093fc5b2 */ /* 0x0002220008000100 */
[----:B------:R1:W0:Y:S01]  /*0970*/  @!UP5 SYNCS.EXCH.64 URZ, [UR9+0x98], UR6 ;  /* 0x00009806093fd5b2 */ /* 0x0002220008000100 */
[----:B------:R-:W-:Y:S01]  /*0980*/  NOP ;  /* 0x0000000000007918 */ /* 0x000fe20000000000 */
[----:B-12---:R-:W-:Y:S05]  /*0990*/  @!P2 BRA `(.L_x_3) ;  /* 0x000000000008a947 */ /* 0x006fea0003800000 */
[----:B0--34-:R-:W-:Y:S01]  /*09a0*/  UCGABAR_ARV ;  /* 0x00000000000079c7 */ /* 0x019fe20008000000 */
[----:B------:R-:W-:Y:S05]  /*09b0*/  BRA `(.L_x_4) ;  /* 0x0000000000047947 */ /* 0x000fea0003800000 */
.L_x_3:
[----:B0--34-:R-:W-:Y:S01]  /*09c0*/  NOP ;  /* 0x0000000000007918 */ /* 0x019fe20000000000 */
.L_x_4:
[----:B------:R-:W-:Y:S01]  /*09d0*/  ULDC.64 UR4, c[0x0][0x598] ;  /* 0x0001660000047ab9 */ /* 0x000fe20000000a00 */
[----:B------:R-:W-:Y:S01]  /*09e0*/  ULDC.64 UR36, c[0x0][0x208] ;  /* 0x0000820000247ab9 */ /* 0x000fe20000000a00 */
[----:B------:R-:W-:-:S04]  /*09f0*/  ISETP.NE.U32.AND P0, PT, RZ, UR4, PT ;  /* 0x00000004ff007c0c */ /* 0x000fc8000bf05070 */
[----:B------:R-:W-:-:S13]  /*0a00*/  ISETP.NE.AND.EX P0, PT, RZ, UR5, PT, P0 ;  /* 0x00000005ff007c0c */ /* 0x000fda000bf05300 */
[----:B------:R-:W-:Y:S05]  /*0a10*/  @!P0 BRA `(.L_x_5) ;  /* 0x00000000001c8947 */ /* 0x000fea0003800000 */
[----:B------:R-:W0:Y:S02]  /*0a20*/  LDC.64 R2, c[0x0][0x598] ;  /* 0x00016600ff027b82 */ /* 0x000e240000000a00 */
[----:B0-----:R-:W2:Y:S02]  /*0a30*/  LDG.E.64 R2, desc[UR36][R2.64] ;  /* 0x0000002402027981 */ /* 0x001ea4000c1e1b00 */
[----:B--2---:R-:W-:-:S04]  /*0a40*/  ISETP.NE.U32.AND P0, PT, R2, RZ, PT ;  /* 0x000000ff0200720c */ /* 0x004fc80003f05070 */
[----:B------:R-:W-:-:S13]  /*0a50*/  ISETP.NE.AND.EX P0, PT, R3, RZ, PT, P0 ;  /* 0x000000ff0300720c */ /* 0x000fda0003f05300 */
[----:B------:R-:W-:Y:S05]  /*0a60*/  @!P0 BRA `(.L_x_5) ;  /* 0x0000000000088947 */ /* 0x000fea0003800000 */
[----:B------:R0:W5:Y:S01]  /*0a70*/  LD.E R58, desc[UR36][R2.64] ;  /* 0x00000024023a7980 */ /* 0x000162000c101900 */
[----:B------:R-:W-:Y:S05]  /*0a80*/  BRA `(.L_x_6) ;  /* 0x0000000000247947 */ /* 0x000fea0003800000 */
.L_x_5:
[----:B------:R-:W-:Y:S02]  /*0a90*/  ULDC.64 UR4, c[0x0][0x588] ;  /* 0x0001620000047ab9 */ /* 0x000fe40000000a00 */
[----:B------:R-:W-:-:S04]  /*0aa0*/  ISETP.NE.U32.AND P0, PT, RZ, UR4, PT ;  /* 0x00000004ff007c0c */ /* 0x000fc8000bf05070 */
[----:B------:R-:W-:-:S13]  /*0ab0*/  ISETP.NE.AND.EX P0, PT, RZ, UR5, PT, P0 ;  /* 0x00000005ff007c0c */ /* 0x000fda000bf05300 */
[----:B------:R-:W-:Y:S05]  /*0ac0*/  @!P0 BRA `(.L_x_7) ;  /* 0x00000000000c8947 */ /* 0x000fea0003800000 */
[----:B------:R-:W0:Y:S02]  /*0ad0*/  LDC.64 R58, c[0x0][0x588] ;  /* 0x00016200ff3a7b82 */ /* 0x000e240000000a00 */
[----:B0-----:R1:W5:Y:S01]  /*0ae0*/  LDG.E R58, desc[UR36][R58.64] ;  /* 0x000000243a3a7981 */ /* 0x001362000c1e1900 */
[----:B------:R-:W-:Y:S05]  /*0af0*/  BRA `(.L_x_6) ;  /* 0x0000000000087947 */ /* 0x000fea0003800000 */
.L_x_7:
[----:B------:R-:W-:Y:S02]  /*0b00*/  ULDC UR4, c[0x0][0x580] ;  /* 0x0001600000047ab9 */ /* 0x000fe40000000800 */
[----:B------:R-:W-:-:S07]  /*0b10*/  IMAD.U32 R58, RZ, RZ, UR4 ;  /* 0x00000004ff3a7e24 */ /* 0x000fce000f8e00ff */
.L_x_6:
[----:B------:R-:W-:Y:S02]  /*0b20*/  ULDC.64 UR4, c[0x0][0x5a0] ;  /* 0x0001680000047ab9 */ /* 0x000fe40000000a00 */
[----:B------:R-:W-:-:S04]  /*0b30*/  ISETP.NE.U32.AND P0, PT, RZ, UR4, PT ;  /* 0x00000004ff007c0c */ /* 0x000fc8000bf05070 */
[----:B------:R-:W-:-:S13]  /*0b40*/  ISETP.NE.AND.EX P0, PT, RZ, UR5, PT, P0 ;  /* 0x00000005ff007c0c */ /* 0x000fda000bf05300 */
[----:B------:R-:W-:Y:S05]  /*0b50*/  @!P0 BRA `(.L_x_8) ;  /* 0x00000000001c8947 */ /* 0x000fea0003800000 */
[----:B0-----:R-:W0:Y:S02]  /*0b60*/  LDC.64 R2, c[0x0][0x5a0] ;  /* 0x00016800ff027b82 */ /* 0x001e240000000a00 */
[----:B0-----:R-:W2:Y:S02]  /*0b70*/  LDG.E.64 R2, desc[UR36][R2.64] ;  /* 0x0000002402027981 */ /* 0x001ea4000c1e1b00 */
[----:B--2---:R-:W-:-:S04]  /*0b80*/  ISETP.NE.U32.AND P0, PT, R2, RZ, PT ;  /* 0x000000ff0200720c */ /* 0x004fc80003f05070 */
[----:B------:R-:W-:-:S13]  /*0b90*/  ISETP.NE.AND.EX P0, PT, R3, RZ, PT, P0 ;  /* 0x000000ff0300720c */ /* 0x000fda0003f05300 */
[----:B------:R-:W-:Y:S05]  /*0ba0*/  @!P0 BRA `(.L_x_8) ;  /* 0x0000000000088947 */ /* 0x000fea0003800000 */
[----:B-1----:R0:W5:Y:S01]  /*0bb0*/  LD.E R59, desc[UR36][R2.64] ;  /* 0x00000024023b7980 */ /* 0x002162000c101900 */
[----:B------:R-:W-:Y:S05]  /*0bc0*/  BRA `(.L_x_9) ;  /* 0x0000000000247947 */ /* 0x000fea0003800000 */
.L_x_8:
[----:B------:R-:W-:Y:S02]  /*0bd0*/  ULDC.64 UR4, c[0x0][0x590] ;  /* 0x0001640000047ab9 */ /* 0x000fe40000000a00 */
[----:B------:R-:W-:-:S04]  /*0be0*/  ISETP.NE.U32.AND P0, PT, RZ, UR4, PT ;  /* 0x00000004ff007c0c */ /* 0x000fc8000bf05070 */
[----:B------:R-:W-:-:S13]  /*0bf0*/  ISETP.NE.AND.EX P0, PT, RZ, UR5, PT, P0 ;  /* 0x00000005ff007c0c */ /* 0x000fda000bf05300 */
[----:B------:R-:W-:Y:S05]  /*0c00*/  @!P0 BRA `(.L_x_10) ;  /* 0x00000000000c8947 */ /* 0x000fea0003800000 */
[----:B0-----:R-:W1:Y:S02]  /*0c10*/  LDC.64 R2, c[0x0][0x590] ;  /* 0x00016400ff027b82 */ /* 0x001e640000000a00 */
[----:B-1----:R1:W5:Y:S01]  /*0c20*/  LDG.E R59, desc[UR36][R2.64] ;  /* 0x00000024023b7981 */ /* 0x002362000c1e1900 */
[----:B------:R-:W-:Y:S05]  /*0c30*/  BRA `(.L_x_9) ;  /* 0x0000000000087947 */ /* 0x000fea0003800000 */
.L_x_10:
[----:B------:R-:W-:Y:S02]  /*0c40*/  ULDC UR4, c[0x0][0x584] ;  /* 0x0001610000047ab9 */ /* 0x000fe40000000800 */
[----:B-1----:R-:W-:-:S07]  /*0c50*/  IMAD.U32 R59, RZ, RZ, UR4 ;  /* 0x00000004ff3b7e24 */ /* 0x002fce000f8e00ff */
.L_x_9:
[----:B01----:R-:W0:Y:S01]  /*0c60*/  LDC R2, c[0x0][0x65c] ;  /* 0x00019700ff027b82 */ /* 0x003e220000000800 */
[----:B------:R-:W-:Y:S01]  /*0c70*/  ULDC UR6, c[0x0][0x28c] ;  /* 0x0000a30000067ab9 */ /* 0x000fe20000000800 */
[----:B------:R-:W-:Y:S01]  /*0c80*/  ISETP.NE.AND P0, PT, R10, 0x2, PT ;  /* 0x000000020a00780c */ /* 0x000fe20003f05270 */
[----:B------:R-:W-:Y:S01]  /*0c90*/  UIADD3 UR6, UR6, 0x3f, URZ ;  /* 0x0000003f06067890 */ /* 0x000fe2000fffe03f */
[----:B------:R-:W-:Y:S01]  /*0ca0*/  IMAD.U32 R10, RZ, RZ, UR12 ;  /* 0x0000000cff0a7e24 */ /* 0x000fe2000f8e00ff */
[----:B------:R-:W-:Y:S01]  /*0cb0*/  UMOV UR38, URZ ;  /* 0x0000003f00267c82 */ /* 0x000fe20008000000 */
[----:B------:R-:W-:Y:S01]  /*0cc0*/  UMOV UR39, URZ ;  /* 0x0000003f00277c82 */ /* 0x000fe20008000000 */
[----:B------:R-:W-:Y:S01]  /*0cd0*/  USHF.R.S32.HI UR7, URZ, 0x1f, UR6 ;  /* 0x0000001f3f077899 */ /* 0x000fe20008011406 */
[----:B------:R-:W-:-:S03]  /*0ce0*/  ULDC.64 UR8, c[0x0][0x650] ;  /* 0x0001940000087ab9 */ /* 0x000fc60000000a00 */
[----:B------:R-:W-:-:S04]  /*0cf0*/  ULEA.HI UR7, UR7, UR6, URZ, 0x6 ;  /* 0x0000000607077291 */ /* 0x000fc8000f8f303f */
[----:B------:R-:W-:Y:S01]  /*0d00*/  USHF.R.S32.HI UR40, URZ, 0x6, UR7 ;  /* 0x000000063f287899 */ /* 0x000fe20008011407 */
[----:B0-----:R-:W-:-:S13]  /*0d10*/  ISETP.NE.AND P1, PT, R2, 0x1, PT ;  /* 0x000000010200780c */ /* 0x001fda0003f25270 */
[----:B------:R-:W0:Y:S01]  /*0d20*/  @P1 LDC R17, c[0x0][0x10] ;  /* 0x00000400ff111b82 */ /* 0x000e220000000800 */
[----:B------:R-:W-:Y:S02]  /*0d30*/  @P1 IMAD.MOV.U32 R7, RZ, RZ, RZ ;  /* 0x000000ffff071224 */ /* 0x000fe400078e00ff */
[----:B------:R-:W-:-:S05]  /*0d40*/  @P1 IMAD.MOV.U32 R11, RZ, RZ, RZ ;  /* 0x000000ffff0b1224 */ /* 0x000fca00078e00ff */
[----:B------:R-:W1:Y:S01]  /*0d50*/  @!P1 LDC R3, c[0x0][0xc] ;  /* 0x00000300ff039b82 */ /* 0x000e620000000800 */
[----:B------:R-:W-:Y:S01]  /*0d60*/  ULDC UR4, c[0x0][0xc] ;  /* 0x0000030000047ab9 */ /* 0x000fe20000000800 */
[----:B------:R-:W-:Y:S02]  /*0d70*/  ULDC UR5, c[0x0][0x10] ;  /* 0x0000040000057ab9 */ /* 0x000fe40000000800 */
[----:B------:R-:W-:-:S04]  /*0d80*/  UIMAD.WIDE.U32 UR4, UR4, UR5, URZ ;  /* 0x00000005040472a5 */ /* 0x000fc8000f8e003f */
[----:B------:R-:W2:Y:S01]  /*0d90*/  LDC R0, c[0x0][0x14] ;  /* 0x00000500ff007b82 */ /* 0x000ea20000000800 */
[----:B0-----:R-:W-:-:S04]  /*0da0*/  @P1 IMAD.WIDE.U32 R16, R17, UR12, R6 ;  /* 0x0000000c11101c25 */ /* 0x001fc8000f8e0006 */
[----:B------:R-:W-:Y:S02]  /*0db0*/  @P1 IMAD.IADD R17, R17, 0x1, R11 ;  /* 0x0000000111111824 */ /* 0x000fe400078e020b */
[----:B------:R-:W-:Y:S02]  /*0dc0*/  IMAD.MOV.U32 R11, RZ, RZ, RZ ;  /* 0x000000ffff0b7224 */ /* 0x000fe400078e00ff */
[----:B-1----:R-:W-:-:S04]  /*0dd0*/  @!P1 IMAD.WIDE.U32 R10, R6, R3, R10 ;  /* 0x00000003060a9225 */ /* 0x002fc800078e000a */
[----:B------:R-:W-:Y:S02]  /*0de0*/  @!P1 IMAD.MOV.U32 R16, RZ, RZ, R10 ;  /* 0x000000ffff109224 */ /* 0x000fe400078e000a */
[----:B--2---:R-:W-:-:S04]  /*0df0*/  IMAD.WIDE.U32 R12, R0, UR4, RZ ;  /* 0x00000004000c7c25 */ /* 0x004fc8000f8e00ff */
[----:B------:R-:W-:Y:S01]  /*0e00*/  IMAD R3, R0, UR5, RZ ;  /* 0x0000000500037c24 */ /* 0x000fe2000f8e02ff */
[----:B------:R0:W-:Y:S01]  /*0e10*/  STL.64 [R1], R12 ;  /* 0x0000000c01007387 */ /* 0x0001e20000100a00 */
[----:B------:R-:W-:Y:S02]  /*0e20*/  @!P1 IMAD.MOV.U32 R17, RZ, RZ, R11 ;  /* 0x000000ffff119224 */ /* 0x000fe400078e000b */
[----:B------:R-:W-:Y:S01]  /*0e30*/  IMAD.IADD R0, R13, 0x1, R3 ;  /* 0x000000010d007824 */ /* 0x000fe200078e0203 */
[----:B------:R-:W-:Y:S06]  /*0e40*/  @P0 BRA `(.L_x_11) ;  /* 0x0000000000280947 */ /* 0x000fec0003800000 */
[----:B------:R-:W-:Y:S01]  /*0e50*/  UIMAD.WIDE.U32 UR4, UR40, 0x24924925, URZ ;  /* 0x24924925280478a5 */ /* 0x000fe2000f8e003f */
[----:B------:R-:W-:Y:S01]  /*0e60*/  IADD3 R16, P0, R16, R12, RZ ;  /* 0x0000000c10107210 */ /* 0x000fe20007f1e0ff */
[----:B------:R-:W-:Y:S02]  /*0e70*/  UISETP.GE.U32.AND UP0, UPT, UR40, 0x7, UPT ;  /* 0x000000072800788c */ /* 0x000fe4000bf06070 */
[----:B------:R-:W-:Y:S02]  /*0e80*/  UIADD3 UR4, -UR5, UR40, URZ ;  /* 0x0000002805047290 */ /* 0x000fe4000fffe13f */
[----:B------:R-:W-:Y:S01]  /*0e90*/  IMAD.X R17, R0, 0x1, R17, P0 ;  /* 0x0000000100117824 */ /* 0x000fe200000e0611 */
[----:B------:R-:W-:Y:S01]  /*0ea0*/  UMOV UR39, URZ ;  /* 0x0000003f00277c82 */ /* 0x000fe20008000000 */
[----:B------:R-:W-:-:S04]  /*0eb0*/  ULEA.HI UR4, UR4, UR5, URZ, 0x1f ;  /* 0x0000000504047291 */ /* 0x000fc8000f8ff83f */
[----:B------:R-:W-:-:S04]  /*0ec0*/  USHF.R.U32.HI UR4, URZ, 0x2, UR4 ;  /* 0x000000023f047899 */ /* 0x000fc80008011604 */
[----:B------:R-:W-:Y:S02]  /*0ed0*/  @UP0 ULOP3.LUT UR39, UR4, 0x1, URZ, 0xc0, !UPT ;  /* 0x0000000104270892 */ /* 0x000fe4000f8ec03f */
[----:B------:R-:W-:-:S12]  /*0ee0*/  UIMAD UR38, UR4, -0x7, UR40 ;  /* 0xfffffff9042678a4 */ /* 0x000fd8000f8e0228 */
.L_x_11:
[----:B------:R-:W-:Y:S01]  /*0ef0*/  ISETP.GE.U32.AND P0, PT, R16, UR8, PT ;  /* 0x0000000810007c0c */ /* 0x000fe2000bf06070 */
[----:B------:R-:W-:Y:S01]  /*0f00*/  IMAD.MOV.U32 R22, RZ, RZ, -0x1 ;  /* 0xffffffffff167424 */ /* 0x000fe200078e00ff */
[----:B------:R-:W-:Y:S01]  /*0f10*/  PRMT R3, RZ, 0x7610, R3 ;  /* 0x00007610ff037816 */ /* 0x000fe20000000003 */
[----:B------:R-:W-:Y:S01]  /*0f20*/  IMAD.MOV.U32 R18, RZ, RZ, -0x1 ;  /* 0xffffffffff127424 */ /* 0x000fe200078e00ff */
[----:B------:R-:W-:Y:S01]  /*0f30*/  ISETP.GE.U32.AND.EX P0, PT, R17, UR9, PT, P0 ;  /* 0x0000000911007c0c */ /* 0x000fe2000bf06100 */
[----:B------:R-:W-:-:S12]  /*0f40*/  IMAD.MOV.U32 R19, RZ, RZ, -0x1 ;  /* 0xffffffffff137424 */ /* 0x000fd800078e00ff */
[----:B------:R-:W-:Y:S05]  /*0f50*/  @P0 BRA `(.L_x_12) ;  /* 0x0000000400280947 */ /* 0x000fea0003800000 */
[----:B------:R-:W1:Y:S01]  /*0f60*/  LDC.64 R26, c[0x0][0x628] ;  /* 0x00018a00ff1a7b82 */ /* 0x000e620000000a00 */
[----:B------:R-:W-:Y:S02]  /*0f70*/  IMAD.MOV.U32 R10, RZ, RZ, R16 ;  /* 0x000000ffff0a7224 */ /* 0x000fe400078e0010 */
[----:B------:R-:W-:-:S05]  /*0f80*/  IMAD.MOV.U32 R11, RZ, RZ, R17 ;  /* 0x000000ffff0b7224 */ /* 0x000fca00078e0011 */
[----:B------:R-:W2:Y:S08]  /*0f90*/  LDC R18, c[0x0][0x630] ;  /* 0x00018c00ff127b82 */ /* 0x000eb00000000800 */
[----:B------:R-:W3:Y:S01]  /*0fa0*/  LDC.64 R28, c[0x0][0x620] ;  /* 0x00018800ff1c7b82 */ /* 0x000ee20000000a00 */
[----:B-1----:R-:W-:-:S04]  /*0fb0*/  ISETP.NE.U32.AND P0, PT, R26, RZ, PT ;  /* 0x000000ff1a00720c */ /* 0x002fc80003f05070 */
[----:B------:R-:W-:-:S13]  /*0fc0*/  ISETP.NE.AND.EX P0, PT, R27, RZ, PT, P0 ;  /* 0x000000ff1b00720c */ /* 0x000fda0003f05300 */
[----:B--23--:R-:W-:Y:S05]  /*0fd0*/  @!P0 BRA `(.L_x_13) ;  /* 0x0000000000288947 */ /* 0x00cfea0003800000 */
[----:B------:R-:W1:Y:S02]  /*0fe0*/  LDC R3, c[0x0][0x634] ;  /* 0x00018d00ff037b82 */ /* 0x000e640000000800 */
[----:B-1----:R-:W-:-:S05]  /*0ff0*/  IADD3 R3, P0, R16, R3, RZ ;  /* 0x0000000310037210 */ /* 0x002fca0007f1e0ff */
[----:B------:R-:W-:-:S04]  /*1000*/  IMAD.X R19, RZ, RZ, R17, P0 ;  /* 0x000000ffff137224 */ /* 0x000fc800000e0611 */
[----:B------:R-:W-:-:S04]  /*1010*/  IMAD.WIDE.U32 R10, R19, R26, RZ ;  /* 0x0000001a130a7225 */ /* 0x000fc800078e00ff */
[----:B0-----:R-:W-:-:S04]  /*1020*/  IMAD.WIDE.U32 R12, P0, R3, R27, R10 ;  /* 0x0000001b030c7225 */ /* 0x001fc8000780000a */
[----:B------:R-:W-:-:S04]  /*1030*/  IMAD.WIDE.U32 R10, R3, R26, RZ ;  /* 0x0000001a030a7225 */ /* 0x000fc800078e00ff */
[----:B------:R-:W-:Y:S01]  /*1040*/  IMAD.X R15, RZ, RZ, RZ, P0 ;  /* 0x000000ffff0f7224 */ /* 0x000fe200000e06ff */
[----:B------:R-:W-:Y:S01]  /*1050*/  IADD3 RZ, P0, R11, R12, RZ ;  /* 0x0000000c0bff7210 */ /* 0x000fe20007f1e0ff */
[----:B------:R-:W-:-:S04]  /*1060*/  IMAD.MOV.U32 R14, RZ, RZ, R13 ;  /* 0x000000ffff0e7224 */ /* 0x000fc800078e000d */
[----:B------:R-:W-:-:S08]  /*1070*/  IMAD.WIDE.U32.X R10, R19, R27, R14, P0 ;  /* 0x0000001b130a7225 */ /* 0x000fd000000e040e */
.L_x_13:
[----:B------:R-:W1:Y:S01]  /*1080*/  LDC.64 R32, c[0x0][0x640] ;  /* 0x00019000ff207b82 */ /* 0x000e620000000a00 */
[-CC-:B------:R-:W-:Y:S02]  /*1090*/  SHF.R.U64 R30, R10, R18.reuse, R11.reuse ;  /* 0x000000120a1e7219 */ /* 0x180fe4000000120b */
[----:B------:R-:W-:Y:S02]  /*10a0*/  SHF.R.U32.HI R3, RZ, R18, R11 ;  /* 0x00000012ff037219 */ /* 0x000fe4000001160b */
[----:B0-----:R-:W-:-:S03]  /*10b0*/  IADD3 R13, P0, RZ, -R30, RZ ;  /* 0x8000001eff0d7210 */ /* 0x001fc60007f1e0ff */
[----:B------:R-:W0:Y:S02]  /*10c0*/  LDC R14, c[0x0][0x618] ;  /* 0x00018600ff0e7b82 */ /* 0x000e240000000800 */
[----:B------:R-:W-:Y:S02]  /*10d0*/  IMAD.X R3, RZ, RZ, ~R3, P0 ;  /* 0x000000ffff037224 */ /* 0x000fe400000e0e03 */
[----:B------:R-:W-:-:S04]  /*10e0*/  IMAD.WIDE.U32 R10, R13, R28, R16 ;  /* 0x0000001c0d0a7225 */ /* 0x000fc800078e0010 */
[----:B------:R-:W2:Y:S01]  /*10f0*/  LDC R15, c[0x0][0x608] ;  /* 0x00018200ff0f7b82 */ /* 0x000ea20000000800 */
[----:B------:R-:W-:Y:S02]  /*1100*/  IMAD R12, R3, R28, RZ ;  /* 0x0000001c030c7224 */ /* 0x000fe400078e02ff */
[----:B------:R-:W-:Y:S02]  /*1110*/  IMAD.MOV.U32 R28, RZ, RZ, 0x1 ;  /* 0x00000001ff1c7424 */ /* 0x000fe400078e00ff */
[----:B------:R-:W-:Y:S02]  /*1120*/  IMAD R3, R13, R29, R12 ;  /* 0x0000001d0d037224 */ /* 0x000fe400078e020c */
[----:B------:R-:W-:Y:S01]  /*1130*/  IMAD.MOV.U32 R12, RZ, RZ, -0x1 ;  /* 0xffffffffff0c7424 */ /* 0x000fe200078e00ff */
[----:B------:R-:W3:Y:S01]  /*1140*/  LDC R31, c[0x0][0x658] ;  /* 0x00019600ff1f7b82 */ /* 0x000ee20000000800 */
[----:B------:R-:W-:Y:S01]  /*1150*/  IMAD.IADD R3, R11, 0x1, R3 ;  /* 0x000000010b037824 */ /* 0x000fe200078e0203 */
[----:B-1----:R-:W-:-:S04]  /*1160*/  ISETP.NE.U32.AND P0, PT, R32, RZ, PT ;  /* 0x000000ff2000720c */ /* 0x002fc80003f05070 */
[----:B------:R-:W-:Y:S02]  /*1170*/  ISETP.NE.AND.EX P0, PT, R33, RZ, PT, P0 ;  /* 0x000000ff2100720c */ /* 0x000fe40003f05300 */
[----:B------:R-:W1:Y:S01]  /*1180*/  LDC R24, c[0x0][0x600] ;  /* 0x00018000ff187b82 */ /* 0x000e620000000800 */
[-CC-:B0-----:R-:W-:Y:S02]  /*1190*/  SHF.R.U64 R27, R10, R14.reuse, R3.reuse ;  /* 0x0000000e0a1b7219 */ /* 0x181fe40000001203 */
[----:B------:R-:W-:-:S05]  /*11a0*/  SHF.R.U32.HI R10, RZ, R14, R3 ;  /* 0x0000000eff0a7219 */ /* 0x000fca0000011603 */
[----:B------:R-:W0:Y:S01]  /*11b0*/  LDC R22, c[0x0][0x648] ;  /* 0x00019200ff167b82 */ /* 0x000e220000000800 */
[-CC-:B--2---:R-:W-:Y:S02]  /*11c0*/  SHF.R.U64 R35, R27, R15.reuse, R10.reuse ;  /* 0x0000000f1b237219 */ /* 0x184fe4000000120a */
[----:B------:R-:W-:-:S05]  /*11d0*/  SHF.R.U32.HI R10, RZ, R15, R10 ;  /* 0x0000000fff0a7219 */ /* 0x000fca000001160a */
[----:B------:R-:W2:Y:S01]  /*11e0*/  LDC R26, c[0x0][0x638] ;  /* 0x00018e00ff1a7b82 */ /* 0x000ea20000000800 */
[-CC-:B---3--:R-:W-:Y:S02]  /*11f0*/  SHF.R.U64 R34, R35, R31.reuse, R10.reuse ;  /* 0x0000001f23227219 */ /* 0x188fe4000000120a */
[-C--:B------:R-:W-:Y:S02]  /*1200*/  SHF.L.U32 R3, R12, R31.reuse, RZ ;  /* 0x0000001f0c037219 */ /* 0x080fe400000006ff */
[----:B------:R-:W-:Y:S01]  /*1210*/  SHF.R.U32.HI R11, RZ, R31, R10 ;  /* 0x0000001fff0b7219 */ /* 0x000fe2000001160a */
[----:B------:R-:W-:Y:S01]  /*1220*/  IMAD.MOV.U32 R10, RZ, RZ, R34 ;  /* 0x000000ffff0a7224 */ /* 0x000fe200078e0022 */
[----:B------:R-:W-:Y:S01]  /*1230*/  LOP3.LUT R18, RZ, R3, RZ, 0x33, !PT ;  /* 0x00000003ff127212 */ /* 0x000fe200078e33ff */
[----:B------:R-:W3:Y:S01]  /*1240*/  LDC R29, c[0x0][0x610] ;  /* 0x00018400ff1d7b82 */ /* 0x000ee20000000800 */
[----:B------:R-:W-:Y:S05]  /*1250*/  @!P0 BRA `(.L_x_14) ;  /* 0x0000000000288947 */ /* 0x000fea0003800000 */
[----:B------:R-:W4:Y:S02]  /*1260*/  LDC R3, c[0x0][0x64c] ;  /* 0x00019300ff037b82 */ /* 0x000f240000000800 */
[----:B----4-:R-:W-:-:S05]  /*1270*/  IADD3 R3, P0, R34, R3, RZ ;  /* 0x0000000322037210 */ /* 0x010fca0007f1e0ff */
[----:B------:R-:W-:-:S04]  /*1280*/  IMAD.X R19, RZ, RZ, R11, P0 ;  /* 0x000000ffff137224 */ /* 0x000fc800000e060b */
[----:B------:R-:W-:-:S04]  /*1290*/  IMAD.WIDE.U32 R10, R19, R32, RZ ;  /* 0x00000020130a7225 */ /* 0x000fc800078e00ff */
[----:B------:R-:W-:-:S04]  /*12a0*/  IMAD.WIDE.U32 R12, P0, R3, R33, R10 ;  /* 0x00000021030c7225 */ /* 0x000fc8000780000a */
[----:B------:R-:W-:-:S04]  /*12b0*/  IMAD.WIDE.U32 R10, R3, R32, RZ ;  /* 0x00000020030a7225 */ /* 0x000fc800078e00ff */
[----:B------:R-:W-:Y:S01]  /*12c0*/  IMAD.X R15, RZ, RZ, RZ, P0 ;  /* 0x000000ffff0f7224 */ /* 0x000fe200000e06ff */
[----:B------:R-:W-:Y:S01]  /*12d0*/  IADD3 RZ, P0, R11, R12, RZ ;  /* 0x0000000c0bff7210 */ /* 0x000fe20007f1e0ff */
[----:B------:R-:W-:-:S04]  /*12e0*/  IMAD.MOV.U32 R14, RZ, RZ, R13 ;  /* 0x000000ffff0e7224 */ /* 0x000fc800078e000d */
[----:B------:R-:W-:-:S08]  /*12f0*/  IMAD.WIDE.U32.X R10, R19, R33, R14, P0 ;  /* 0x00000021130a7225 */ /* 0x000fd000000e040e */
.L_x_14:
[----:B0-----:R-:W-:Y:S01]  /*1300*/  SHF.R.U64 R7, R10, R22, R11 ;  /* 0x000000160a077219 */ /* 0x001fe2000000120b */
[----:B-1----:R-:W-:Y:S01]  /*1310*/  VIADD R10, R24, 0xffffffff ;  /* 0xffffffff180a7836 */ /* 0x002fe20000000000 */
[----:B------:R-:W-:Y:S01]  /*1320*/  SHF.L.U32 R3, R28, R31, RZ ;  /* 0x0000001f1c037219 */ /* 0x000fe200000006ff */
[----:B------:R-:W-:Y:S01]  /*1330*/  @P1 IMAD R21, R25, R20, R6 ;  /* 0x0000001419151224 */ /* 0x000fe200078e0206 */
[----:B------:R-:W-:Y:S01]  /*1340*/  LOP3.LUT R18, R35, R18, RZ, 0xc0, !PT ;  /* 0x0000001223127212 */ /* 0x000fe200078ec0ff */
[----:B------:R-:W-:Y:S02]  /*1350*/  IMAD.MOV R11, RZ, RZ, -R7 ;  /* 0x000000ffff0b7224 */ /* 0x000fe400078e0a07 */
[----:B------:R-:W-:Y:S02]  /*1360*/  IMAD.MOV.U32 R6, RZ, RZ, 0x1 ;  /* 0x00000001ff067424 */ /* 0x000fe400078e00ff */
[----:B------:R-:W-:Y:S01]  /*1370*/  IMAD R18, R3, R7, R18 ;  /* 0x0000000703127224 */ /* 0x000fe200078e0212 */
[----:B------:R-:W-:Y:S01]  /*1380*/  LOP3.LUT R7, R27, R10, RZ, 0xc0, !PT ;  /* 0x0000000a1b077212 */ /* 0x000fe200078ec0ff */
[----:B--2---:R-:W-:-:S02]  /*1390*/  IMAD R3, R11, R26, R34 ;  /* 0x0000001a0b037224 */ /* 0x004fc400078e0222 */
[----:B---3--:R-:W-:Y:S02]  /*13a0*/  IMAD R22, R18, R29, R21 ;  /* 0x0000001d12167224 */ /* 0x008fe400078e0215 */
[----:B------:R-:W-:Y:S01]  /*13b0*/  IMAD R7, R3, R24, R7 ;  /* 0x0000001803077224 */ /* 0x000fe200078e0207 */
[----:B------:R-:W-:Y:S01]  /*13c0*/  PRMT R3, R6, 0x7610, R3 ;  /* 0x0000761006037816 */ /* 0x000fe20000000003 */
[----:B------:R-:W-:-:S03]  /*13d0*/  IMAD.MOV.U32 R19, RZ, RZ, R30 ;  /* 0x000000ffff137224 */ /* 0x000fc600078e001e */
[----:B------:R-:W-:Y:S02]  /*13e0*/  SEL R18, R7, R22, !P1 ;  /* 0x0000001607127207 */ /* 0x000fe40004800000 */
[----:B------:R-:W-:-:S07]  /*13f0*/  SEL R22, R22, R7, !P1 ;  /* 0x0000000716167207 */ /* 0x000fce0004800000 */
.L_x_12:
[----:B------:R-:W-:Y:S05]  /*1400*/  @!P2 BRA `(.L_x_15) ;  /* 0x00000000000ca947 */ /* 0x000fea0003800000 */
[----:B------:R-:W-:Y:S01]  /*1410*/  UCGABAR_WAIT ;  /* 0x0000000000007dc7 */ /* 0x000fe20008000000 */
[----:B------:R-:W-:Y:S01]  /*1420*/  CCTL.IVALL ;  /* 0x00000000ff00798f */ /* 0x000fe20002000000 */
[----:B------:R-:W-:Y:S05]  /*1430*/  BRA `(.L_x_16) ;  /* 0x0000000000047947 */ /* 0x000fea0003800000 */
.L_x_15:
[----:B------:R-:W-:Y:S06]  /*1440*/  BAR.SYNC.DEFER_BLOCKING 0x0 ;  /* 0x0000000000007b1d */ /* 0x000fec0000010000 */
.L_x_16:
[----:B------:R-:W-:Y:S05]  /*1450*/  @!P4 BRA `(.L_x_17) ;  /* 0x0000003800f4c947 */ /* 0x000fea0003800000 */
[----:B------:R-:W-:-:S13]  /*1460*/  ISETP.GT.U32.AND P0, PT, R36, 0x1, PT ;  /* 0x000000012400780c */ /* 0x000fda0003f04070 */
[----:B------:R-:W-:Y:S05]  /*1470*/  @P0 EXIT ;  /* 0x000000000000094d */ /* 0x000fea0003800000 */
.L_x_18:
[----:B------:R-:W-:-:S08]  /*1480*/  NOP ;  /* 0x0000000000007918 */ /* 0x000fd00000000000 */
[----:B------:R-:W1:Y:S02]  /*1490*/  USETMAXREG.TRY_ALLOC.CTAPOOL UP0, 0xe8 ;  /* 0x000000e8000079c8 */ /* 0x000e640008000600 */
[----:B-1----:R-:W-:-:S13]  /*14a0*/  PLOP3.LUT P0, PT, PT, PT, UP0, 0x80, 0x0 ;  /* 0x000000000000781c */ /* 0x002fda0003f0f008 */
[----:B------:R-:W-:Y:S05]  /*14b0*/  @!P0 BRA `(.L_x_18) ;  /* 0xfffffffc00f08947 */ /* 0x000fea000383ffff */
[----:B------:R-:W-:-:S13]  /*14c0*/  LOP3.LUT P0, RZ, R3, 0xff, RZ, 0xc0, !PT ;  /* 0x000000ff03ff7812 */ /* 0x000fda000780c0ff */
[----:B------:R-:W-:Y:S05]  /*14d0*/  @!P0 EXIT ;  /* 0x000000000000894d */ /* 0x000fea0003800000 */
[----:B------:R-:W2:Y:S01]  /*14e0*/  LDL.64 R6, [R1] ;  /* 0x0000000001067983 */ /* 0x000ea20000100a00 */
[CC--:B------:R-:W-:Y:S01]  /*14f0*/  LEA.HI R3, R8.reuse, R5.reuse, RZ, 0x2 ;  /* 0x0000000508037211 */ /* 0x0c0fe200078f10ff */
[----:B------:R-:W1:Y:S01]  /*1500*/  S2UR UR4, SR_CgaCtaId ;  /* 0x00000000000479c3 */ /* 0x000e620000008800 */
[----:B------:R-:W-:Y:S01]  /*1510*/  LEA.HI R8, R8, R5, RZ, 0x5 ;  /* 0x0000000508087211 */ /* 0x000fe200078f28ff */
[----:B------:R-:W-:Y:S01]  /*1520*/  UMOV UR41, 0x400 ;  /* 0x0000040000297882 */ /* 0x000fe20000000000 */
[----:B------:R-:W-:Y:S01]  /*1530*/  LOP3.LUT R4, R3, 0xfffffffc, RZ, 0xc0, !PT ;  /* 0xfffffffc03047812 */ /* 0x000fe200078ec0ff */
[----:B------:R-:W-:Y:S01]  /*1540*/  UISETP.LT.AND UP0, UPT, UR40, 0x1, UPT ;  /* 0x000000012800788c */ /* 0x000fe2000bf01270 */
[--C-:B------:R-:W-:Y:S01]  /*1550*/  SHF.R.S32.HI R60, RZ, 0x2, R3.reuse ;  /* 0x00000002ff3c7819 */ /* 0x100fe20000011403 */
[----:B------:R-:W-:Y:S01]  /*1560*/  UIADD3 UR5, UR43, -0x1, URZ ;  /* 0xffffffff2b057890 */ /* 0x000fe2000fffe03f */
[----:B------:R-:W-:Y:S01]  /*1570*/  SHF.R.S32.HI R3, RZ, 0x1f, R3 ;  /* 0x0000001fff037819 */ /* 0x000fe20000011403 */
[----:B------:R-:W3:Y:S01]  /*1580*/  LDC R66, c[0x0][0x658] ;  /* 0x00019600ff427b82 */ /* 0x000ee20000000800 */
[----:B------:R-:W-:Y:S01]  /*1590*/  USEL UR42, UR40, 0x1, UP0 ;  /* 0x00000001282a7887 */ /* 0x000fe20008000000 */
[----:B------:R-:W-:Y:S01]  /*15a0*/  IMAD.IADD R4, R5, 0x1, -R4 ;  /* 0x0000000105047824 */ /* 0x000fe200078e0a04 */
[----:B------:R-:W-:Y:S01]  /*15b0*/  LEA.HI R3, R3, R60, RZ, 0x3 ;  /* 0x0000003c03037211 */ /* 0x000fe200078f18ff */
[----:B------:R-:W-:Y:S01]  /*15c0*/  UISETP.NE.AND UP0, UPT, UR5, URZ, UPT ;  /* 0x0000003f0500728c */ /* 0x000fe2000bf05270 */
[----:B------:R-:W-:Y:S01]  /*15d0*/  IMAD.MOV.U32 R5, RZ, RZ, 0x1 ;  /* 0x00000001ff057424 */ /* 0x000fe200078e00ff */
[----:B------:R-:W-:Y:S01]  /*15e0*/  ULDC UR8, c[0x0][0x284] ;  /* 0x0000a10000087ab9 */ /* 0x000fe20000000800 */
[----:B------:R-:W-:Y:S01]  /*15f0*/  LOP3.LUT R3, R3, 0xfffffff8, RZ, 0xc0, !PT ;  /* 0xfffffff803037812 */ /* 0x000fe200078ec0ff */
[----:B------:R-:W4:Y:S01]  /*1600*/  LDC.64 R64, c[0x0][0x5c8] ;  /* 0x00017200ff407b82 */ /* 0x000f220000000a00 */
[----:B------:R-:W-:Y:S01]  /*1610*/  USEL UR7, URZ, 0x1, UP0 ;  /* 0x000000013f077887 */ /* 0x000fe20008000000 */
[----:B------:R-:W-:Y:S01]  /*1620*/  IMAD.SHL.U32 R62, R4, 0x2, RZ ;  /* 0x00000002043e7824 */ /* 0x000fe200078e00ff */
[----:B------:R-:W-:Y:S01]  /*1630*/  LOP3.LUT R74, R23, 0x1, RZ, 0xfc, !PT ;  /* 0x00000001174a7812 */ /* 0x000fe200078efcff */
[----:B------:R-:W-:Y:S01]  /*1640*/  IMAD.IADD R60, R60, 0x1, -R3 ;  /* 0x000000013c3c7824 */ /* 0x000fe200078e0a03 */
[----:B------:R-:W-:Y:S01]  /*1650*/  SHF.R.S32.HI R3, RZ, 0x5, R8 ;  /* 0x00000005ff037819 */ /* 0x000fe20000011408 */
[----:B------:R-:W-:Y:S01]  /*1660*/  USHF.L.U32 UR47, UR40, 0x1, URZ ;  /* 0x00000001282f7899 */ /* 0x000fe2000800063f */
[----:B------:R-:W-:Y:S01]  /*1670*/  IMAD.U32 R75, RZ, RZ, UR7 ;  /* 0x00000007ff4b7e24 */ /* 0x000fe2000f8e00ff */
[----:B------:R-:W0:Y:S01]  /*1680*/  LDC R67, c[0x0][0x288] ;  /* 0x0000a200ff437b82 */ /* 0x000e220000000800 */
[--C-:B------:R-:W-:Y:S01]  /*1690*/  SHF.R.S32.HI R61, RZ, 0x1f, R60.reuse ;  /* 0x0000001fff3d7819 */ /* 0x100fe2000001143c */
[----:B-1----:R-:W-:Y:S01]  /*16a0*/  ULEA UR41, UR4, UR41, 0x18 ;  /* 0x0000002904297291 */ /* 0x002fe2000f8ec03f */
[C---:B------:R-:W-:Y:S01]  /*16b0*/  IMAD R71, R3.reuse, -0x10, -R60 ;  /* 0xfffffff003477824 */ /* 0x040fe200078e0a3c */
[----:B------:R-:W-:Y:S01]  /*16c0*/  USHF.L.U32 UR4, UR5, 0x3, URZ ;  /* 0x0000000305047899 */ /* 0x000fe2000800063f */
[----:B------:R-:W-:Y:S01]  /*16d0*/  SHF.R.S32.HI R63, RZ, 0x1f, R62 ;  /* 0x0000001fff3f7819 */ /* 0x000fe2000001143e */
[----:B------:R-:W-:Y:S01]  /*16e0*/  IMAD.WIDE R60, R3, 0x10, R60 ;  /* 0x00000010033c7825 */ /* 0x000fe200078e023c */
[----:B------:R-:W-:Y:S01]  /*16f0*/  UIADD3 UR5, UR41, 0x180, URZ ;  /* 0x0000018029057890 */ /* 0x000fe2000fffe03f */
[----:B------:R-:W1:Y:S01]  /*1700*/  LDC R69, c[0x0][0x600] ;  /* 0x00018000ff457b82 */ /* 0x000e620000000800 */
[----:B------:R-:W-:Y:S01]  /*1710*/  UIADD3 UR6, UR41, 0x1c180, URZ ;  /* 0x0001c18029067890 */ /* 0x000fe2000fffe03f */
[----:B------:R-:W-:Y:S01]  /*1720*/  IMAD.MOV.U32 R3, RZ, RZ, -0x1 ;  /* 0xffffffffff037424 */ /* 0x000fe200078e00ff */
[----:B------:R-:W-:Y:S01]  /*1730*/  USHF.R.U32.HI UR5, URZ, 0x4, UR5 ;  /* 0x000000043f057899 */ /* 0x000fe20008011605 */
[----:B------:R-:W-:Y:S01]  /*1740*/  VIADD R71, R71, UR8 ;  /* 0x0000000847477c36 */ /* 0x000fe20008000000 */
[----:B------:R-:W-:-:S02]  /*1750*/  USHF.R.U32.HI UR6, URZ, 0x4, UR6 ;  /* 0x000000043f067899 */ /* 0x000fc40008011606 */
[-C--:B---3--:R-:W-:Y:S01]  /*1760*/  SHF.L.U32 R3, R3, R66.reuse, RZ ;  /* 0x0000004203037219 */ /* 0x088fe200000006ff */
[----:B------:R-:W-:Y:S01]  /*1770*/  UIADD3 UR48, UR41, 0x80, URZ ;  /* 0x0000008029307890 */ /* 0x000fe2000fffe03f */
[C---:B----4-:R-:W-:Y:S01]  /*1780*/  SHF.L.U64.HI R65, R64.reuse, 0x3, R65 ;  /* 0x0000000340417819 */ /* 0x050fe20000010241 */
[----:B------:R-:W-:Y:S01]  /*1790*/  ULOP3.LUT UR4, UR4, 0x8, URZ, 0xc0, !UPT ;  /* 0x0000000804047892 */ /* 0x000fe2000f8ec03f */
[----:B------:R-:W-:Y:S01]  /*17a0*/  SHF.L.U32 R66, R5, R66, RZ ;  /* 0x0000004205427219 */ /* 0x000fe200000006ff */
[----:B------:R-:W-:Y:S01]  /*17b0*/  ULOP3.LUT UR5, UR5, 0x3fff, URZ, 0xc0, !UPT ;  /* 0x00003fff05057892 */ /* 0x000fe2000f8ec03f */
[----:B------:R-:W-:Y:S01]  /*17c0*/  IMAD.SHL.U32 R64, R64, 0x8, RZ ;  /* 0x0000000840407824 */ /* 0x000fe200078e00ff */
[----:B------:R-:W-:Y:S01]  /*17d0*/  ULOP3.LUT UR6, UR6, 0x3fff, URZ, 0xc0, !UPT ;  /* 0x00003fff06067892 */ /* 0x000fe2000f8ec03f */
[----:B------:R-:W-:Y:S01]  /*17e0*/  LOP3.LUT R70, RZ, R3, RZ, 0x33, !PT ;  /* 0x00000003ff467212 */ /* 0x000fe200078e33ff */
[----:B0-----:R-:W-:Y:S01]  /*17f0*/  IMAD R67, R4, -0x2, R67 ;  /* 0xfffffffe04437824 */ /* 0x001fe200078e0243 */
[----:B------:R-:W-:-:S02]  /*1800*/  UIADD3 UR42, -UR42, UR40, URZ ;  /* 0x000000282a2a7290 */ /* 0x000fc4000fffe13f */
[----:B------:R-:W-:Y:S02]  /*1810*/  ULEA UR43, UR43, UR48, 0x3 ;  /* 0x000000302b2b7291 */ /* 0x000fe4000f8e183f */
[----:B------:R-:W-:Y:S02]  /*1820*/  ULOP3.LUT UR49, UR4, 0x8, URZ, 0x3c, !UPT ;  /* 0x0000000804317892 */ /* 0x000fe4000f8e3c3f */
[----:B------:R-:W-:Y:S01]  /*1830*/  ULOP3.LUT UR44, UR4, 0x18, URZ, 0x3c, !UPT ;  /* 0x00000018042c7892 */ /* 0x000fe2000f8e3c3f */
[----:B-1----:R-:W-:Y:S01]  /*1840*/  VIADD R69, R69, 0xffffffff ;  /* 0xffffffff45457836 */ /* 0x002fe20000000000 */
[----:B------:R-:W-:Y:S02]  /*1850*/  ULOP3.LUT UR45, UR5, 0x10000, URZ, 0xfc, !UPT ;  /* 0x00010000052d7892 */ /* 0x000fe4000f8efc3f */
[----:B------:R-:W-:Y:S01]  /*1860*/  ULOP3.LUT UR46, UR6, 0x10000, URZ, 0xfc, !UPT ;  /* 0x00010000062e7892 */ /* 0x000fe2000f8efc3f */
[----:B--2---:R-:W-:-:S11]  /*1870*/  SHF.L.U64.HI R68, R6, 0x1, R0 ;  /* 0x0000000106447819 */ /* 0x004fd60000010200 */
.L_x_104:
[----:B------:R-:W-:-:S04]  /*1880*/  SHF.L.U32 R0, R75, 0x1f, RZ ;  /* 0x0000001f4b007819 */ /* 0x000fc800000006ff */
[----:B------:R-:W0:Y:S02]  /*1890*/  SYNCS.PHASECHK.TRANS64.TRYWAIT P0, [UR43+-0x8], R0 ;  /* 0xfffff800ff0075a7 */ /* 0x000e24000800016b */
[----:B01--4-:R-:W-:Y:S05]  /*18a0*/  @!P0 BRA `(.L_x_19) ;  /* 0x0000004800c48947 */ /* 0x013fea0003800000 */
.L_x_129:
[----:B------:R-:W-:Y:S02]  /*18b0*/  ULDC UR4, c[0x0][0x28c] ;  /* 0x0000a30000047ab9 */ /* 0x000fe40000000800 */
[----:B------:R-:W-:-:S13]  /*18c0*/  ISETP.LT.AND P0, PT, RZ, UR4, PT ;  /* 0x00000004ff007c0c */ /* 0x000fda000bf01270 */
[----:B------:R-:W-:Y:S05]  /*18d0*/  @P0 BRA `(.L_x_20) ;  /* 0x0000000000400947 */ /* 0x000fea0003800000 */
[----:B0-----:R-:W-:Y:S01]  /*18e0*/  MOV R0, 0x0 ;  /* 0x0000000000007802 */ /* 0x001fe20000000f00 */
[----:B------:R-:W-:Y:S01]  /*18f0*/  ULDC.64 UR4, c[0x4][0x68] ;  /* 0x01001a0000047ab9 */ /* 0x000fe20000000a00 */
[----:B------:R-:W-:Y:S01]  /*1900*/  ULDC.64 UR6, c[0x4][0x8] ;  /* 0x0100020000067ab9 */ /* 0x000fe20000000a00 */
[----:B------:R-:W-:Y:S01]  /*1910*/  IMAD.U32 R4, RZ, RZ, UR4 ;  /* 0x00000004ff047e24 */ /* 0x000fe2000f8e00ff */
[----:B------:R0:W1:Y:S01]  /*1920*/  LDC.64 R14, c[0x4][R0] ;  /* 0x01000000000e7b82 */ /* 0x0000620000000a00 */
[----:B------:R-:W-:Y:S01]  /*1930*/  IMAD.U32 R5, RZ, RZ, UR5 ;  /* 0x00000005ff057e24 */ /* 0x000fe2000f8e00ff */
[----:B------:R-:W-:Y:S01]  /*1940*/  ULDC.64 UR4, c[0x4][0x70] ;  /* 0x01001c0000047ab9 */ /* 0x000fe20000000a00 */
[----:B------:R-:W-:Y:S02]  /*1950*/  IMAD.U32 R10, RZ, RZ, UR6 ;  /* 0x00000006ff0a7e24 */ /* 0x000fe4000f8e00ff */
[----:B------:R-:W-:Y:S02]  /*1960*/  IMAD.U32 R6, RZ, RZ, UR4 ;  /* 0x00000004ff067e24 */ /* 0x000fe4000f8e00ff */
[----:B------:R-:W-:-:S02]  /*1970*/  IMAD.U32 R7, RZ, RZ, UR5 ;  /* 0x00000005ff077e24 */ /* 0x000fc4000f8e00ff */
[----:B------:R-:W-:Y:S02]  /*1980*/  IMAD.U32 R11, RZ, RZ, UR7 ;  /* 0x00000007ff0b7e24 */ /* 0x000fe4000f8e00ff */
[----:B------:R-:W-:Y:S02]  /*1990*/  IMAD.MOV.U32 R8, RZ, RZ, 0x1e1 ;  /* 0x000001e1ff087424 */ /* 0x000fe400078e00ff */
[----:B------:R-:W-:Y:S02]  /*19a0*/  IMAD.MOV.U32 R12, RZ, RZ, 0x1 ;  /* 0x00000001ff0c7424 */ /* 0x000fe400078e00ff */
[----:B0-----:R-:W-:-:S07]  /*19b0*/  IMAD.MOV.U32 R13, RZ, RZ, RZ ;  /* 0x000000ffff0d7224 */ /* 0x001fce00078e00ff */
[----:B------:R-:W-:-:S07]  /*19c0*/  LEPC R20, `(.L_x_20) ;  /* 0x000000001014794e */ /* 0x000fce0000000000 */
[----:B-1---5:R-:W-:Y:S05]  /*19d0*/  CALL.ABS.NOINC R14 ;  /* 0x000000000e007343 */ /* 0x022fea0003c00000 */
.L_x_20:
[----:B------:R-:W-:-:S13]  /*19e0*/  ISETP.NE.AND P0, PT, R74, 0x3, PT ;  /* 0x000000034a00780c */ /* 0x000fda0003f05270 */
[----:B------:R-:W-:Y:S05]  /*19f0*/  @!P0 BRA `(.L_x_21) ;  /* 0x0000000000048947 */ /* 0x000fea0003800000 */
[----:B------:R-:W-:Y:S01]  /*1a00*/  BPT.TRAP 0x1 ;  /* 0x000000040000795c */ /* 0x000fe20000300000 */
.L_x_21:
[----:B0-----:R-:W-:Y:S02]  /*1a10*/  IMAD.U32 R3, RZ, RZ, UR38 ;  /* 0x00000026ff037e24 */ /* 0x001fe4000f8e00ff */
[----:B------:R-:W-:-:S03]  /*1a20*/  IMAD.U32 R0, RZ, RZ, UR39 ;  /* 0x00000027ff007e24 */ /* 0x000fc6000f8e00ff */
[----:B------:R-:W-:Y:S02]  /*1a30*/  LEA R3, R3, UR41, 0x3 ;  /* 0x0000002903037c11 */ /* 0x000fe4000f8e18ff */
[----:B------:R-:W-:-:S04]  /*1a40*/  SHF.L.U32 R0, R0, 0x1f, RZ ;  /* 0x0000001f00007819 */ /* 0x000fc800000006ff */
[----:B------:R0:W1:Y:S01]  /*1a50*/  SYNCS.PHASECHK.TRANS64.TRYWAIT P1, [R3+URZ], R0 ;  /* 0x00000000030075a7 */ /* 0x000062000802017f */
[----:B------:R-:W-:Y:S05]  /*1a60*/  @!P0 BRA `(.L_x_22) ;  /* 0x0000000000048947 */ /* 0x000fea0003800000 */
[----:B------:R-:W-:Y:S01]  /*1a70*/  BPT.TRAP 0x1 ;  /* 0x000000040000795c */ /* 0x000fe20000300000 */
.L_x_22:
[----:B-1----:R-:W-:Y:S05]  /*1a80*/  @P1 BRA `(.L_x_23) ;  /* 0x0000000000081947 */ /* 0x002fea0003800000 */
[----:B------:R-:W1:Y:S02]  /*1a90*/  SYNCS.PHASECHK.TRANS64.TRYWAIT P1, [R3+URZ], R0 ;  /* 0x00000000030075a7 */ /* 0x000e64000802017f */
[----:B-1----:R-:W-:Y:S05]  /*1aa0*/  @!P1 BRA `(.L_x_24) ;  /* 0x00000048005c9947 */ /* 0x002fea0003800000 */
.L_x_23:
[----:B------:R-:W-:Y:S05]  /*1ab0*/  WARPSYNC.ALL ;  /* 0x0000000000007948 */ /* 0x000fea0003800000 */
[----:B------:R-:W-:Y:S01]  /*1ac0*/  ULEA UR8, UR38, UR45, 0xa ;  /* 0x0000002d26087291 */ /* 0x000fe2000f8e503f */
[----:B------:R-:W-:Y:S01]  /*1ad0*/  WARPGROUP.ARRIVE ;  /* 0x00000000000079c5 */ /* 0x000fe20000000000 */
[----:B------:R-:W-:Y:S01]  /*1ae0*/  ULEA UR9, UR38, UR46, 0xa ;  /* 0x0000002e26097291 */ /* 0x000fe2000f8e503f */
[----:B01----:R-:W-:Y:S01]  /*1af0*/  IMAD.U32 R0, RZ, RZ, UR42 ;  /* 0x0000002aff007e24 */ /* 0x003fe2000f8e00ff */
[----:B------:R-:W-:Y:S01]  /*1b00*/  UMOV UR5, 0x40000040 ;  /* 0x4000004000057882 */ /* 0x000fe20000000000 */
[----:B------:R-:W-:-:S02]  /*1b10*/  UMOV UR7, 0x40000040 ;  /* 0x4000004000077882 */ /* 0x000fc40000000000 */
[----:B------:R-:W-:Y:S01]  /*1b20*/  UMOV UR4, UR8 ;  /* 0x0000000800047c82 */ /* 0x000fe20008000000 */
[----:B------:R-:W-:Y:S01]  /*1b30*/  ISETP.GE.AND P1, PT, R0, 0x1, PT ;  /* 0x000000010000780c */ /* 0x000fe20003f26270 */
[----:B------:R-:W-:Y:S02]  /*1b40*/  UMOV UR6, UR9 ;  /* 0x0000000900067c82 */ /* 0x000fe40008000000 */
[----:B------:R-:W-:Y:S01]  /*1b50*/  HGMMA.64x64x8.F32.TF32 R24, gdesc[UR4], RZ, !UPT, gsb0 ;  /* 0x04e00000041879f0 */ /* 0x000fe2000c0028ff */
[----:B------:R-:W-:Y:S02]  /*1b60*/  UIADD3 UR4, UR8, 0x2, URZ ;  /* 0x0000000208047890 */ /* 0x000fe4000fffe03f */
[----:B------:R-:W-:Y:S01]  /*1b70*/  UIADD3 UR6, UR9, 0x2, URZ ;  /* 0x0000000209067890 */ /* 0x000fe2000fffe03f */
[----:B------:R-:W-:Y:S01]  /*1b80*/  UMOV UR5, 0x40000040 ;  /* 0x4000004000057882 */ /* 0x000fe20000000000 */
[----:B------:R-:W-:Y:S01]  /*1b90*/  UMOV UR7, 0x40000040 ;  /* 0x4000004000077882 */ /* 0x000fe20000000000 */
[----:B------:R-:W-:-:S02]  /*1ba0*/  WARPGROUP.DEPBAR.LE gsb0, 0x0 ;  /* 0x00008000000079c5 */ /* 0x000fc40000010000 */
[----:B------:R-:W-:-:S06]  /*1bb0*/  WARPGROUP.ARRIVE ;  /* 0x00000000000079c5 */ /* 0x000fcc0000000000 */
[----:B------:R-:W-:Y:S01]  /*1bc0*/  HGMMA.64x64x8.F32.TF32 R24, gdesc[UR4], R24, gsb0 ;  /* 0x04e00000041879f0 */ /* 0x000fe20008002818 */
[----:B------:R-:W-:Y:S02]  /*1bd0*/  UIADD3 UR4, UR8, 0x4, URZ ;  /* 0x0000000408047890 */ /* 0x000fe4000fffe03f */
[----:B------:R-:W-:Y:S01]  /*1be0*/  UIADD3 UR6, UR9, 0x4, URZ ;  /* 0x0000000409067890 */ /* 0x000fe2000fffe03f */
[----:B------:R-:W-:Y:S01]  /*1bf0*/  UMOV UR5, 0x40000040 ;  /* 0x4000004000057882 */ /* 0x000fe20000000000 */
[----:B------:R-:W-:Y:S01]  /*1c00*/  UMOV UR7, 0x40000040 ;  /* 0x4000004000077882 */ /* 0x000fe20000000000 */
[----:B------:R-:W-:Y:S02]  /*1c10*/  WARPGROUP.DEPBAR.LE gsb0, 0x0 ;  /* 0x00008000000079c5 */ /* 0x000fe40000010000 */
        /* <DEDUP_REMOVED lines=36> */
[----:B------:R-:W-:Y:S03]  /*1e60*/  HGMMA.64x64x8.F32.TF32 R24, gdesc[UR4], R24, gsb0 ;  /* 0x04e00000041879f0 */ /* 0x000fe60008002818 */
[----:B------:R-:W-:Y:S02]  /*1e70*/  WARPGROUP.DEPBAR.LE gsb0, 0x0 ;  /* 0x00008000000079c5 */ /* 0x000fe40000010000 */
[----:B------:R-:W-:Y:S05]  /*1e80*/  @!P1 BRA `(.L_x_25) ;  /* 0x0000000400849947 */ /* 0x000fea0003800000 */
[----:B------:R-:W-:Y:S01]  /*1e90*/  UIADD3 UR8, UR38, 0x1, URZ ;  /* 0x0000000126087890 */ /* 0x000fe2000fffe03f */
[----:B------:R-:W-:Y:S02]  /*1ea0*/  IMAD.U32 R0, RZ, RZ, UR42 ;  /* 0x0000002aff007e24 */ /* 0x000fe4000f8e00ff */
[----:B------:R-:W-:Y:S01]  /*1eb0*/  IMAD.U32 R3, RZ, RZ, UR38 ;  /* 0x00000026ff037e24 */ /* 0x000fe2000f8e00ff */
[----:B------:R-:W-:-:S04]  /*1ec0*/  UISETP.NE.AND UP0, UPT, UR8, 0x7, UPT ;  /* 0x000000070800788c */ /* 0x000fc8000bf05270 */
[----:B------:R-:W-:Y:S02]  /*1ed0*/  USEL UR4, URZ, 0x1, UP0 ;  /* 0x000000013f047887 */ /* 0x000fe40008000000 */
[----:B------:R-:W-:Y:S02]  /*1ee0*/  USEL UR8, UR8, URZ, UP0 ;  /* 0x0000003f08087287 */ /* 0x000fe40008000000 */
[----:B------:R-:W-:-:S06]  /*1ef0*/  ULOP3.LUT UR4, UR39, UR4, URZ, 0x3c, !UPT ;  /* 0x0000000427047292 */ /* 0x000fcc000f8e3c3f */
[----:B------:R-:W-:-:S07]  /*1f00*/  IMAD.U32 R6, RZ, RZ, UR4 ;  /* 0x00000004ff067e24 */ /* 0x000fce000f8e00ff */
.L_x_32:
[----:B------:R-:W-:Y:S05]  /*1f10*/  @!P0 BRA `(.L_x_26) ;  /* 0x0000000000048947 */ /* 0x000fea0003800000 */
[----:B------:R-:W-:Y:S01]  /*1f20*/  BPT.TRAP 0x1 ;  /* 0x000000040000795c */ /* 0x000fe20000300000 */
.L_x_26:
[----:B------:R-:W-:Y:S01]  /*1f30*/  ULEA UR4, UR8, UR41, 0x3 ;  /* 0x0000002908047291 */ /* 0x000fe2000f8e183f */
[----:B------:R-:W-:-:S08]  /*1f40*/  SHF.L.U32 R4, R6, 0x1f, RZ ;  /* 0x0000001f06047819 */ /* 0x000fd000000006ff */
[----:B------:R0:W1:Y:S01]  /*1f50*/  SYNCS.PHASECHK.TRANS64.TRYWAIT P1, [UR4], R4 ;  /* 0x00000004ff0075a7 */ /* 0x0000620008020144 */
[----:B------:R-:W-:Y:S05]  /*1f60*/  @!P0 BRA `(.L_x_27) ;  /* 0x0000000000048947 */ /* 0x000fea0003800000 */
[----:B------:R-:W-:Y:S01]  /*1f70*/  BPT.TRAP 0x1 ;  /* 0x000000040000795c */ /* 0x000fe20000300000 */
.L_x_27:
[----:B-1----:R-:W-:Y:S05]  /*1f80*/  @P1 BRA `(.L_x_28) ;  /* 0x0000000000081947 */ /* 0x002fea0003800000 */
[----:B------:R-:W1:Y:S02]  /*1f90*/  SYNCS.PHASECHK.TRANS64.TRYWAIT P1, [UR4], R4 ;  /* 0x00000004ff0075a7 */ /* 0x000e640008020144 */
[----:B-1----:R-:W-:Y:S05]  /*1fa0*/  @!P1 BRA `(.L_x_29) ;  /* 0x0000004400309947 */ /* 0x002fea0003800000 */
.L_x_28:
[----:B------:R-:W-:Y:S01]  /*1fb0*/  ULEA UR9, UR8, UR45, 0xa ;  /* 0x0000002d08097291 */ /* 0x000fe2000f8e503f */
[----:B------:R-:W-:Y:S01]  /*1fc0*/  WARPGROUP.ARRIVE ;  /* 0x00000000000079c5 */ /* 0x000fe20000000000 */
[----:B------:R-:W-:Y:S01]  /*1fd0*/  ULEA UR10, UR8, UR46, 0xa ;  /* 0x0000002e080a7291 */ /* 0x000fe2000f8e503f */
[----:B------:R-:W-:Y:S01]  /*1fe0*/  UMOV UR5, 0x40000040 ;  /* 0x4000004000057882 */ /* 0x000fe20000000000 */
[----:B------:R-:W-:-:S03]  /*1ff0*/  UMOV UR7, 0x40000040 ;  /* 0x4000004000077882 */ /* 0x000fc60000000000 */
[----:B------:R-:W-:Y:S02]  /*2000*/  UMOV UR4, UR9 ;  /* 0x0000000900047c82 */ /* 0x000fe40008000000 */
[----:B------:R-:W-:Y:S02]  /*2010*/  UMOV UR6, UR10 ;  /* 0x0000000a00067c82 */ /* 0x000fe40008000000 */
[----:B------:R-:W-:Y:S01]  /*2020*/  HGMMA.64x64x8.F32.TF32 R24, gdesc[UR4], R24, gsb0 ;  /* 0x04e00000041879f0 */ /* 0x000fe20008002818 */
        /* <DEDUP_REMOVED lines=51> */
[----:B------:R-:W-:Y:S01]  /*2360*/  BPT.TRAP 0x1 ;  /* 0x000000040000795c */ /* 0x000fe20000300000 */
.L_x_30:
[----:B------:R-:W-:-:S13]  /*2370*/  ISETP.NE.AND P1, PT, R57, RZ, PT ;  /* 0x000000ff3900720c */ /* 0x000fda0003f25270 */
[----:B01----:R-:W-:-:S05]  /*2380*/  @P1 LEA R4, R3, UR41, 0x3 ;  /* 0x0000002903041c11 */ /* 0x003fca000f8e18ff */
[----:B------:R-:W-:-:S05]  /*2390*/  @P1 VIADD R5, R4, 0x38 ;  /* 0x0000003804051836 */ /* 0x000fca0000000000 */
[----:B------:R-:W-:-:S04]  /*23a0*/  @P1 PRMT R5, R56, 0x654, R5 ;  /* 0x0000065438051816 */ /* 0x000fc80000000005 */
[----:B------:R0:W-:Y:S01]  /*23b0*/  @P1 SYNCS.ARRIVE.TRANS64.RED.A1T0 RZ, [R5+URZ], RZ ;  /* 0x000000ff05ff19a7 */ /* 0x0001e2000810043f */
[----:B------:R-:W-:-:S13]  /*23c0*/  ISETP.GT.U32.AND P1, PT, R23, 0x1, PT ;  /* 0x000000011700780c */ /* 0x000fda0003f24070 */
[----:B0-----:R-:W-:Y:S05]  /*23d0*/  @P1 BRA `(.L_x_31) ;  /* 0x0000000000041947 */ /* 0x001fea0003800000 */
[----:B------:R-:W-:Y:S01]  /*23e0*/  BPT.TRAP 0x1 ;  /* 0x000000040000795c */ /* 0x000fe20000300000 */
.L_x_31:
[----:B------:R-:W-:Y:S01]  /*23f0*/  UIADD3 UR8, UR8, 0x1, URZ ;  /* 0x0000000108087890 */ /* 0x000fe2000fffe03f */
[C---:B------:R-:W-:Y:S01]  /*2400*/  ISETP.GT.AND P2, PT, R0.reuse, 0x1, PT ;  /* 0x000000010000780c */ /* 0x040fe20003f44270 */
[----:B------:R-:W-:Y:S02]  /*2410*/  VIADD R3, R3, 0x1 ;  /* 0x0000000103037836 */ /* 0x000fe40000000000 */
[----:B------:R-:W-:Y:S01]  /*2420*/  UISETP.NE.AND UP0, UPT, UR8, 0x7, UPT ;  /* 0x000000070800788c */ /* 0x000fe2000bf05270 */
[----:B------:R-:W-:Y:S02]  /*2430*/  VIADD R0, R0, 0xffffffff ;  /* 0xffffffff00007836 */ /* 0x000fe40000000000 */
[C---:B------:R-:W-:Y:S01]  /*2440*/  ISETP.NE.AND P1, PT, R3.reuse, 0x7, PT ;  /* 0x000000070300780c */ /* 0x040fe20003f25270 */
[----:B------:R-:W-:Y:S02]  /*2450*/  USEL UR4, URZ, 0x1, UP0 ;  /* 0x000000013f047887 */ /* 0x000fe40008000000 */
[----:B------:R-:W-:Y:S01]  /*2460*/  USEL UR8, UR8, URZ, UP0 ;  /* 0x0000003f08087287 */ /* 0x000fe20008000000 */
[----:B------:R-:W-:-:S03]  /*2470*/  SEL R3, R3, RZ, P1 ;  /* 0x000000ff03037207 */ /* 0x000fc60000800000 */
[----:B------:R-:W-:Y:S01]  /*2480*/  LOP3.LUT R6, R6, UR4, RZ, 0x3c, !PT ;  /* 0x0000000406067c12 */ /* 0x000fe2000f8e3cff */
[----:B------:R-:W-:Y:S07]  /*2490*/  @P2 BRA `(.L_x_32) ;  /* 0xfffffff8009c2947 */ /* 0x000fee000383ffff */
.L_x_25:
[----:B------:R-:W0:Y:S01]  /*24a0*/  LDC R0, c[0x0][0x28c] ;  /* 0x0000a300ff007b82 */ /* 0x000e220000000800 */
[----:B------:R-:W-:-:S04]  /*24b0*/  IMAD.U32 R3, RZ, RZ, UR49 ;  /* 0x00000031ff037e24 */ /* 0x000fc8000f8e00ff */
[----:B------:R1:W-:Y:S01]  /*24c0*/  SYNCS.ARRIVE.TRANS64.A1T0 RZ, [R3+UR48], RZ ;  /* 0x000000ff03ff79a7 */ /* 0x0003e20008100030 */
[----:B0-----:R-:W-:-:S13]  /*24d0*/  ISETP.GE.AND P1, PT, R0, 0x1, PT ;  /* 0x000000010000780c */ /* 0x001fda0003f26270 */
[----:B-1----:R-:W-:Y:S05]  /*24e0*/  @!P1 BRA `(.L_x_33) ;  /* 0x0000000000509947 */ /* 0x002fea0003800000 */
[----:B------:R-:W-:Y:S05]  /*24f0*/  @!P0 BRA `(.L_x_34) ;  /* 0x0000000000048947 */ /* 0x000fea0003800000 */
[----:B------:R-:W-:Y:S01]  /*2500*/  BPT.TRAP 0x1 ;  /* 0x000000040000795c */ /* 0x000fe20000300000 */
.L_x_34:
[----:B------:R-:W-:Y:S01]  /*2510*/  ISETP.NE.AND P0, PT, R57, RZ, PT ;  /* 0x000000ff3900720c */ /* 0x000fe20003f05270 */
[----:B------:R-:W-:Y:S01]  /*2520*/  BSSY B0, `(.L_x_35) ;  /* 0x000000e000007945 */ /* 0x000fe20003800000 */
[----:B------:R-:W-:-:S11]  /*2530*/  ISETP.GT.U32.AND P1, PT, R23, 0x1, PT ;  /* 0x000000011700780c */ /* 0x000fd60003f24070 */
[----:B------:R-:W-:Y:S05]  /*2540*/  @!P0 BRA `(.L_x_36) ;  /* 0x00000000002c8947 */ /* 0x000fea0003800000 */
[----:B------:R-:W-:-:S04]  /*2550*/  UIADD3 UR6, UR38, UR42, URZ ;  /* 0x0000002a26067290 */ /* 0x000fc8000fffe03f */
[----:B------:R-:W-:-:S04]  /*2560*/  UIMAD.WIDE.U32 UR4, UR6, 0x24924925, URZ ;  /* 0x24924925060478a5 */ /* 0x000fc8000f8e003f */
[----:B------:R-:W-:-:S04]  /*2570*/  UIADD3 UR4, UR6, -UR5, URZ ;  /* 0x8000000506047290 */ /* 0x000fc8000fffe03f */
[----:B------:R-:W-:-:S04]  /*2580*/  ULEA.HI UR4, UR4, UR5, URZ, 0x1f ;  /* 0x0000000504047291 */ /* 0x000fc8000f8ff83f */
[----:B------:R-:W-:-:S04]  /*2590*/  USHF.R.U32.HI UR4, URZ, 0x2, UR4 ;  /* 0x000000023f047899 */ /* 0x000fc80008011604 */
[----:B------:R-:W-:-:S04]  /*25a0*/  UIMAD UR4, UR4, -0x7, UR6 ;  /* 0xfffffff9040478a4 */ /* 0x000fc8000f8e0206 */
[----:B------:R-:W-:-:S04]  /*25b0*/  ULEA UR4, UR4, UR41, 0x3 ;  /* 0x0000002904047291 */ /* 0x000fc8000f8e183f */
[----:B------:R-:W-:-:S06]  /*25c0*/  UIADD3 UR4, UR4, 0x38, URZ ;  /* 0x0000003804047890 */ /* 0x000fcc000fffe03f */
[----:B------:R-:W-:-:S05]  /*25d0*/  IMAD.U32 R3, RZ, RZ, UR4 ;  /* 0x00000004ff037e24 */ /* 0x000fca000f8e00ff */
[----:B------:R-:W-:-:S04]  /*25e0*/  PRMT R0, R56, 0x654, R3 ;  /* 0x0000065438007816 */ /* 0x000fc80000000003 */
[----:B------:R0:W-:Y:S03]  /*25f0*/  SYNCS.ARRIVE.TRANS64.RED.A1T0 RZ, [R0+URZ], RZ ;  /* 0x000000ff00ff79a7 */ /* 0x0001e6000810043f */
.L_x_36:
[----:B------:R-:W-:Y:S05]  /*2600*/  BSYNC B0 ;  /* 0x0000000000007941 */ /* 0x000fea0003800000 */
.L_x_35:
[----:B------:R-:W-:Y:S05]  /*2610*/  @P1 BRA `(.L_x_33) ;  /* 0x0000000000041947 */ /* 0x000fea0003800000 */
[----:B------:R-:W-:Y:S01]  /*2620*/  BPT.TRAP 0x1 ;  /* 0x000000040000795c */ /* 0x000fe20000300000 */
.L_x_33:
[----:B0-----:R-:W-:Y:S01]  /*2630*/  SHF.L.U32 R0, R75, 0x1f, RZ ;  /* 0x0000001f4b007819 */ /* 0x001fe200000006ff */
[----:B------:R-:W-:Y:S01]  /*2640*/  UISETP.GE.U32.AND UP1, UPT, UR47, 0x7, UPT ;  /* 0x000000072f00788c */ /* 0x000fe2000bf26070 */
[----:B------:R-:W-:Y:S01]  /*2650*/  SHF.R.S32.HI R9, RZ, 0x1f, R19 ;  /* 0x0000001fff097819 */ /* 0x000fe20000011413 */
[----:B------:R-:W-:Y:S01]  /*2660*/  UIADD3 UR38, UR38, UR47, URZ ;  /* 0x0000002f26267290 */ /* 0x000fe2000fffe03f */
[----:B------:R-:W0:Y:S03]  /*2670*/  SYNCS.PHASECHK.TRANS64.TRYWAIT P0, [UR43+0x8], R0 ;  /* 0x00000800ff0075a7 */ /* 0x000e26000800016b */
[----:B------:R-:W-:-:S04]  /*2680*/  UISETP.GT.U32.AND UP0, UPT, UR38, 0x6, UPT ;  /* 0x000000062600788c */ /* 0x000fc8000bf04070 */
[----:B------:R-:W-:Y:S02]  /*2690*/  UISETP.LT.U32.AND UP0, UPT, UR47, 0x7, UP0 ;  /* 0x000000072f00788c */ /* 0x000fe40008701070 */
[----:B------:R-:W-:Y:S02]  /*26a0*/  @UP1 UIMAD.WIDE.U32 UR4, UR38, 0x24924925, URZ ;  /* 0x24924925260418a5 */ /* 0x000fe4000f8e003f */
[----:B------:R-:W-:Y:S02]  /*26b0*/  USEL UR6, URZ, 0x1, !UP0 ;  /* 0x000000013f067887 */ /* 0x000fe4000c000000 */
[----:B------:R-:W-:Y:S02]  /*26c0*/  @UP1 UIADD3 UR4, UR38, -UR5, URZ ;  /* 0x8000000526041290 */ /* 0x000fe4000fffe03f */
[----:B------:R-:W-:Y:S02]  /*26d0*/  ULOP3.LUT UR39, UR39, UR6, URZ, 0x3c, !UPT ;  /* 0x0000000627277292 */ /* 0x000fe4000f8e3c3f */
[----:B------:R-:W-:-:S04]  /*26e0*/  @UP1 ULEA.HI UR4, UR4, UR5, URZ, 0x1f ;  /* 0x0000000504041291 */ /* 0x000fc8000f8ff83f */
[----:B------:R-:W-:-:S04]  /*26f0*/  @UP1 USHF.R.U32.HI UR4, URZ, 0x2, UR4 ;  /* 0x000000023f041899 */ /* 0x000fc80008011604 */
[----:B------:R-:W-:Y:S01]  /*2700*/  @UP1 ULOP3.LUT UR39, UR39, 0x1, UR4, 0x78, !UPT ;  /* 0x0000000127271892 */ /* 0x000fe2000f8e7804 */
[----:B0-----:R-:W-:Y:S11]  /*2710*/  @!P0 BRA `(.L_x_37) ;  /* 0x0000003c006c8947 */ /* 0x001ff60003800000 */
.L_x_130:
[----:B------:R-:W-:Y:S01]  /*2720*/  ULDC.64 UR4, c[0x0][0x5d0] ;  /* 0x0001740000047ab9 */ /* 0x000fe20000000a00 */
[----:B------:R-:W-:Y:S01]  /*2730*/  ULDC UR6, c[0x0][0x284] ;  /* 0x0000a10000067ab9 */ /* 0x000fe20000000800 */
[----:B0-----:R-:W-:Y:S02]  /*2740*/  IMAD R0, R9, UR4, RZ ;  /* 0x0000000409007c24 */ /* 0x001fe4000f8e02ff */
[----:B------:R-:W-:Y:S02]  /*2750*/  IMAD.SHL.U32 R12, R18, 0x40, RZ ;  /* 0x00000040120c7824 */ /* 0x000fe400078e00ff */
[C---:B------:R-:W-:Y:S02]  /*2760*/  IMAD R3, R19.reuse, UR5, R0 ;  /* 0x0000000513037c24 */ /* 0x040fe4000f8e0200 */
[----:B------:R-:W-:Y:S01]  /*2770*/  IMAD.SHL.U32 R0, R22, 0x40, RZ ;  /* 0x0000004016007824 */ /* 0x000fe200078e00ff */
[----:B------:R-:W-:Y:S01]  /*2780*/  SHF.R.S32.HI R13, RZ, 0x1f, R12 ;  /* 0x0000001fff0d7819 */ /* 0x000fe2000001140c */
[----:B------:R-:W-:Y:S01]  /*2790*/  IMAD.WIDE.U32 R4, R19, UR4, R62 ;  /* 0x0000000413047c25 */ /* 0x000fe2000f8e003e */
[----:B------:R-:W-:-:S02]  /*27a0*/  ULDC.64 UR4, c[0x0][0x5c8] ;  /* 0x0001720000047ab9 */ /* 0x000fc40000000a00 */
[----:B------:R-:W-:Y:S01]  /*27b0*/  ISETP.GE.AND P0, PT, R0, UR6, PT ;  /* 0x0000000600007c0c */ /* 0x000fe2000bf06270 */
[----:B------:R-:W-:Y:S01]  /*27c0*/  ULDC UR6, c[0x0][0x288] ;  /* 0x0000a20000067ab9 */ /* 0x000fe20000000800 */
[----:B------:R-:W-:Y:S01]  /*27d0*/  IADD3 R4, P1, R12, R4, RZ ;  /* 0x000000040c047210 */ /* 0x000fe20007f3e0ff */
[----:B------:R-:W-:Y:S01]  /*27e0*/  IMAD.WIDE R20, R22, 0x40, R60 ;  /* 0x0000004016147825 */ /* 0x000fe200078e023c */
[----:B------:R-:W-:Y:S02]  /*27f0*/  ISETP.GE.OR P0, PT, R12, UR6, P0 ;  /* 0x000000060c007c0c */ /* 0x000fe40008706670 */
[----:B------:R-:W-:Y:S01]  /*2800*/  IADD3.X R5, R13, R5, R3, P1, !PT ;  /* 0x000000050d057210 */ /* 0x000fe20000ffe403 */
[----:B------:R-:W-:-:S04]  /*2810*/  IMAD R7, R21, UR4, RZ ;  /* 0x0000000415077c24 */ /* 0x000fc8000f8e02ff */
[C---:B------:R-:W-:Y:S02]  /*2820*/  IMAD R7, R20.reuse, UR5, R7 ;  /* 0x0000000514077c24 */ /* 0x040fe4000f8e0207 */
[----:B------:R-:W-:-:S04]  /*2830*/  IMAD.WIDE.U32 R72, R20, UR4, R4 ;  /* 0x0000000414487c25 */ /* 0x000fc8000f8e0004 */
[----:B------:R-:W-:Y:S05]  /*2840*/  @P0 BRA `(.L_x_38) ;  /* 0x0000002000540947 */ /* 0x000fea0003800000 */
[----:B-----5:R-:W-:Y:S01]  /*2850*/  FSETP.NEU.AND P1, PT, R59, RZ, PT ;  /* 0x000000ff3b00720b */ /* 0x020fe20003f2d000 */
[----:B------:R-:W-:Y:S01]  /*2860*/  IMAD.IADD R22, R67, 0x1, -R12 ;  /* 0x0000000143167824 */ /* 0x000fe200078e0a0c */
[----:B------:R-:W-:Y:S01]  /*2870*/  BSSY B0, `(.L_x_38) ;  /* 0x0000212000007945 */ /* 0x000fe20003800000 */
[----:B------:R-:W-:Y:S02]  /*2880*/  IMAD.IADD R0, R71, 0x1, -R0 ;  /* 0x0000000147007824 */ /* 0x000fe400078e0a00 */
[----:B------:R-:W-:Y:S01]  /*2890*/  IMAD.IADD R7, R73, 0x1, R7 ;  /* 0x0000000149077824 */ /* 0x000fe200078e0207 */
[----:B------:R-:W-:-:S04]  /*28a0*/  ISETP.GT.AND P0, PT, R22, RZ, PT ;  /* 0x000000ff1600720c */ /* 0x000fc80003f04270 */
[----:B------:R-:W-:-:S03]  /*28b0*/  ISETP.GT.AND P2, PT, R0, RZ, P0 ;  /* 0x000000ff0000720c */ /* 0x000fc60000744270 */
[----:B------:R-:W-:Y:S10]  /*28c0*/  @!P1 BRA `(.L_x_39) ;  /* 0x0000001400d89947 */ /* 0x000ff40003800000 */
[----:B------:R-:W0:Y:S01]  /*28d0*/  LDC.64 R76, c[0x0][0x5b8] ;  /* 0x00016e00ff4c7b82 */ /* 0x000e220000000a00 */
[----:B------:R-:W-:-:S07]  /*28e0*/  ULDC.64 UR4, c[0x0][0x5c0] ;  /* 0x0001700000047ab9 */ /* 0x000fce0000000a00 */
[----:B------:R-:W1:Y:S08]  /*28f0*/  LDC.64 R78, c[0x0][0x5b0] ;  /* 0x00016c00ff4e7b82 */ /* 0x000e700000000a00 */
[----:B------:R-:W2:Y:S01]  /*2900*/  LDC.64 R80, c[0x0][0x5a8] ;  /* 0x00016a00ff507b82 */ /* 0x000ea20000000a00 */
[-C--:B0-----:R-:W-:Y:S02]  /*2910*/  IMAD R6, R9, R76.reuse, RZ ;  /* 0x0000004c09067224 */ /* 0x081fe400078e02ff */
[----:B------:R-:W-:-:S04]  /*2920*/  IMAD.WIDE.U32 R4, R19, R76, R62 ;  /* 0x0000004c13047225 */ /* 0x000fc800078e003e */
[----:B------:R-:W-:Y:S01]  /*2930*/  IMAD R73, R19, R77, R6 ;  /* 0x0000004d13497224 */ /* 0x000fe200078e0206 */
[----:B------:R-:W-:Y:S01]  /*2940*/  IADD3 R8, P1, R12, R4, RZ ;  /* 0x000000040c087210 */ /* 0x000fe20007f3e0ff */
[----:B-1----:R-:W-:-:S03]  /*2950*/  IMAD R3, R21, R78, RZ ;  /* 0x0000004e15037224 */ /* 0x002fc600078e02ff */
[----:B------:R-:W-:Y:S01]  /*2960*/  IADD3.X R9, R13, R5, R73, P1, !PT ;  /* 0x000000050d097210 */ /* 0x000fe20000ffe449 */
[C---:B------:R-:W-:Y:S02]  /*2970*/  IMAD R21, R20.reuse, R79, R3 ;  /* 0x0000004f14157224 */ /* 0x040fe400078e0203 */
[----:B------:R-:W-:-:S04]  /*2980*/  IMAD.WIDE.U32 R4, R20, R78, R8 ;  /* 0x0000004e14047225 */ /* 0x000fc800078e0008 */
[----:B------:R-:W-:Y:S01]  /*2990*/  IMAD.IADD R3, R5, 0x1, R21 ;  /* 0x0000000105037824 */ /* 0x000fe200078e0215 */
[----:B--2---:R-:W-:-:S04]  /*29a0*/  LEA R10, P1, R4, R80, 0x2 ;  /* 0x00000050040a7211 */ /* 0x004fc800078210ff */
[----:B------:R-:W-:-:S05]  /*29b0*/  LEA.HI.X R11, R4, R81, R3, 0x2, P1 ;  /* 0x00000051040b7211 */ /* 0x000fca00008f1403 */
[----:B------:R0:W2:Y:S01]  /*29c0*/  @P2 LDG.E.LTC128B R3, desc[UR36][R10.64] ;  /* 0x000000240a032981 */ /* 0x0000a2000c1e1920 */
[----:B------:R-:W-:Y:S01]  /*29d0*/  IMAD.WIDE.U32 R4, R20, R78, R12 ;  /* 0x0000004e14047225 */ /* 0x000fe200078e000c */
[----:B------:R-:W-:Y:S01]  /*29e0*/  LEA R6, P3, R72, UR4, 0x2 ;  /* 0x0000000448067c11 */ /* 0x000fe2000f8610ff */
[----:B------:R-:W-:Y:S01]  /*29f0*/  BSSY B1, `(.L_x_40) ;  /* 0x0000014000017945 */ /* 0x000fe20003800000 */
[----:B------:R-:W-:Y:S02]  /*2a00*/  IADD3 R14, P1, R62, R4, RZ ;  /* 0x000000043e0e7210 */ /* 0x000fe40007f3e0ff */
[----:B------:R-:W-:Y:S02]  /*2a10*/  LEA.HI.X R7, R72, UR5, R7, 0x2, P3 ;  /* 0x0000000548077c11 */ /* 0x000fe400098f1407 */
[----:B------:R-:W-:Y:S01]  /*2a20*/  IADD3.X R15, R63, R21, R5, P1, !PT ;  /* 0x000000153f0f7210 */ /* 0x000fe20000ffe405 */
[----:B0-----:R-:W-:Y:S01]  /*2a30*/  IMAD.SHL.U32 R10, R78, 0x8, RZ ;  /* 0x000000084e0a7824 */ /* 0x001fe200078e00ff */
[----:B------:R-:W-:-:S02]  /*2a40*/  ISETP.GT.AND P1, PT, R22, 0x1, PT ;  /* 0x000000011600780c */ /* 0x000fc40003f24270 */
[----:B------:R-:W-:Y:S01]  /*2a50*/  SHF.L.U64.HI R11, R78, 0x3, R79 ;  /* 0x000000034e0b7819 */ /* 0x000fe2000001024f */
[----:B------:R-:W-:Y:S01]  /*2a60*/  IMAD.WIDE.U32 R14, R19, R76, R14 ;  /* 0x0000004c130e7225 */ /* 0x000fe200078e000e */
[----:B------:R-:W-:-:S03]  /*2a70*/  ISETP.GT.AND P3, PT, R0, RZ, P1 ;  /* 0x000000ff0000720c */ /* 0x000fc60000f64270 */
[----:B------:R-:W-:Y:S01]  /*2a80*/  IMAD.WIDE.U32 R10, R20, R78, R10 ;  /* 0x0000004e140a7225 */ /* 0x000fe200078e000a */
[----:B--2---:R-:W-:-:S05]  /*2a90*/  LOP3.LUT R4, R3, 0xffffe000, RZ, 0xc0, !PT ;  /* 0xffffe00003047812 */ /* 0x004fca00078ec0ff */
[----:B------:R-:W-:Y:S01]  /*2aa0*/  FMUL R5, R4, R59 ;  /* 0x0000003b04057220 */ /* 0x000fe20000400000 */
[----:B------:R-:W-:-:S03]  /*2ab0*/  LEA R4, P4, R14, R80, 0x2 ;  /* 0x000000500e047211 */ /* 0x000fc600078810ff */
[----:B------:R-:W-:Y:S01]  /*2ac0*/  FFMA R77, R24, R58, R5 ;  /* 0x0000003a184d7223 */ /* 0x000fe20000000005 */
[----:B------:R-:W-:-:S04]  /*2ad0*/  IMAD.IADD R5, R73, 0x1, R15 ;  /* 0x0000000149057824 */ /* 0x000fc800078e020f */
[----:B------:R-:W-:Y:S02]  /*2ae0*/  F2FP.TF32.F32.PACK_B R77, R77 ;  /* 0x0000004dff4d723e */ /* 0x000fe400024050ff */
[----:B------:R-:W-:-:S03]  /*2af0*/  LEA.HI.X R5, R14, R81, R5, 0x2, P4 ;  /* 0x000000510e057211 */ /* 0x000fc600020f1405 */
[----:B------:R0:W-:Y:S01]  /*2b00*/  @P2 STG.E desc[UR36][R6.64], R77 ;  /* 0x0000004d06002986 */ /* 0x0001e2000c101924 */
[----:B------:R-:W-:Y:S05]  /*2b10*/  @!P3 BRA `(.L_x_41) ;  /* 0x000000000004b947 */ /* 0x000fea0003800000 */
[----:B------:R1:W5:Y:S02]  /*2b20*/  LDG.E.LTC128B R3, desc[UR36][R4.64+0x4] ;  /* 0x0000042404037981 */ /* 0x000364000c1e1920 */
.L_x_41:
[----:B------:R-:W-:Y:S05]  /*2b30*/  BSYNC B1 ;  /* 0x0000000000017941 */ /* 0x000fea0003800000 */
.L_x_40:
[----:B-----5:R-:W-:Y:S01]  /*2b40*/  LOP3.LUT R14, R3, 0xffffe000, RZ, 0xc0, !PT ;  /* 0xffffe000030e7812 */ /* 0x020fe200078ec0ff */
[----:B------:R-:W-:Y:S01]  /*2b50*/  IMAD.IADD R21, R21, 0x1, R11 ;  /* 0x0000000115157824 */ /* 0x000fe200078e020b */
[----:B------:R-:W-:Y:S01]  /*2b60*/  IADD3 R8, P2, R8, R10, RZ ;  /* 0x0000000a08087210 */ /* 0x000fe20007f5e0ff */
[----:B------:R-:W-:Y:S01]  /*2b70*/  IMAD.MOV.U32 R18, RZ, RZ, R3 ;  /* 0x000000ffff127224 */ /* 0x000fe200078e0003 */
[----:B------:R-:W-:Y:S01]  /*2b80*/  ISETP.GT.AND P0, PT, R0, 0x8, P0 ;  /* 0x000000080000780c */ /* 0x000fe20000704270 */
[----:B------:R-:W-:Y:S02]  /*2b90*/  FMUL R14, R14, R59 ;  /* 0x0000003b0e0e7220 */ /* 0x000fe40000400000 */
[----:B------:R-:W-:Y:S02]  /*2ba0*/  IMAD.X R9, R21, 0x1, R9, P2 ;  /* 0x0000000115097824 */ /* 0x000fe400010e0609 */
[----:B------:R-:W-:Y:S01]  /*2bb0*/  FFMA R25, R25, R58, R14 ;  /* 0x0000003a19197223 */ /* 0x000fe2000000000e */
[----:B------:R-:W-:-:S04]  /*2bc0*/  LEA R14, P2, R8, R80, 0x2 ;  /* 0x00000050080e7211 */ /* 0x000fc800078410ff */
[----:B------:R-:W-:Y:S02]  /*2bd0*/  F2FP.TF32.F32.PACK_B R25, R25 ;  /* 0x00000019ff19723e */ /* 0x000fe400024050ff */
[----:B------:R-:W-:-:S03]  /*2be0*/  LEA.HI.X R15, R8, R81, R9, 0x2, P2 ;  /* 0x00000051080f7211 */ /* 0x000fc600010f1409 */
[----:B------:R2:W-:Y:S04]  /*2bf0*/  @P3 STG.E desc[UR36][R6.64+0x4], R25 ;  /* 0x0000041906003986 */ /* 0x0005e8000c101924 */
[----:B------:R-:W3:Y:S01]  /*2c00*/  @P0 LDG.E.LTC128B R18, desc[UR36][R14.64] ;  /* 0x000000240e120981 */ /* 0x000ee2000c1e1920 */
[----:B------:R-:W-:Y:S01]  /*2c10*/  IADD3 R12, P2, P3, R62, R10, R12 ;  /* 0x0000000a3e0c7210 */ /* 0x000fe20007b5e00c */
[----:B------:R-:W-:Y:S01]  /*2c20*/  BSSY B1, `(.L_x_42) ;  /* 0x0000011000017945 */ /* 0x000fe20003800000 */
[C---:B------:R-:W-:Y:S02]  /*2c30*/  SHF.L.U64.HI R9, R64.reuse, 0x2, R65 ;  /* 0x0000000240097819 */ /* 0x040fe40000010241 */
[----:B------:R-:W-:Y:S02]  /*2c40*/  IADD3.X R13, R63, R21, R13, P2, P3 ;  /* 0x000000153f0d7210 */ /* 0x000fe400017e640d */
[----:B------:R-:W-:-:S02]  /*2c50*/  LEA R10, P2, R64, R6, 0x2 ;  /* 0x00000006400a7211 */ /* 0x000fc400078410ff */
[----:B------:R-:W-:Y:S01]  /*2c60*/  ISETP.GT.AND P1, PT, R0, 0x8, P1 ;  /* 0x000000080000780c */ /* 0x000fe20000f24270 */
[----:B------:R-:W-:-:S04]  /*2c70*/  IMAD.WIDE.U32 R12, R19, R76, R12 ;  /* 0x0000004c130c7225 */ /* 0x000fc800078e000c */
[----:B------:R-:W-:Y:S01]  /*2c80*/  IMAD.X R11, R9, 0x1, R7, P2 ;  /* 0x00000001090b7824 */ /* 0x000fe200010e0607 */
[----:B---3--:R-:W-:-:S05]  /*2c90*/  LOP3.LUT R8, R18, 0xffffe000, RZ, 0xc0, !PT ;  /* 0xffffe00012087812 */ /* 0x008fca00078ec0ff */
        /* <DEDUP_REMOVED lines=9> */
.L_x_43:
[----:B------:R-:W-:Y:S05]  /*2d30*/  BSYNC B1 ;  /* 0x0000000000017941 */ /* 0x000fea0003800000 */
.L_x_42:
[----:B-----5:R-:W-:Y:S01]  /*2d40*/  LOP3.LUT R12, R18, 0xffffe000, RZ, 0xc0, !PT ;  /* 0xffffe000120c7812 */ /* 0x020fe200078ec0ff */
[----:B------:R-:W-:Y:S01]  /*2d50*/  BSSY B1, `(.L_x_44) ;  /* 0x0000009000017945 */ /* 0x000fe20003800000 */
[----:B------:R-:W-:-:S03]  /*2d60*/  ISETP.GT.AND P0, PT, R22, 0x8, PT ;  /* 0x000000081600780c */ /* 0x000fc60003f04270 */
[----:B------:R-:W-:Y:S01]  /*2d70*/  FMUL R12, R12, R59 ;  /* 0x0000003b0c0c7220 */ /* 0x000fe20000400000 */
[----:B------:R-:W-:-:S03]  /*2d80*/  ISETP.GT.AND P2, PT, R0, RZ, P0 ;  /* 0x000000ff0000720c */ /* 0x000fc60000744270 */
[----:B------:R-:W-:-:S05]  /*2d90*/  FFMA R27, R27, R58, R12 ;  /* 0x0000003a1b1b7223 */ /* 0x000fca000000000c */
[----:B------:R-:W-:-:S05]  /*2da0*/  F2FP.TF32.F32.PACK_B R27, R27 ;  /* 0x0000001bff1b723e */ /* 0x000fca00024050ff */
[----:B------:R4:W-:Y:S01]  /*2db0*/  @P1 STG.E desc[UR36][R10.64+0x4], R27 ;  /* 0x0000041b0a001986 */ /* 0x0009e2000c101924 */
[----:B------:R-:W-:Y:S05]  /*2dc0*/  @!P2 BRA `(.L_x_45) ;  /* 0x000000000004a947 */ /* 0x000fea0003800000 */
[----:B------:R0:W5:Y:S02]  /*2dd0*/  LDG.E.LTC128B R18, desc[UR36][R4.64+0x20] ;  /* 0x0000202404127981 */ /* 0x000164000c1e1920 */
.L_x_45:
[----:B------:R-:W-:Y:S05]  /*2de0*/  BSYNC B1 ;  /* 0x0000000000017941 */ /* 0x000fea0003800000 */
.L_x_44:
        /* <DEDUP_REMOVED lines=10> */
.L_x_47:
[----:B------:R-:W-:Y:S05]  /*2e90*/  BSYNC B1 ;  /* 0x0000000000017941 */ /* 0x000fea0003800000 */
.L_x_46:
[----:B-----5:R-:W-:Y:S01]  /*2ea0*/  LOP3.LUT R12, R18, 0xffffe000, RZ, 0xc0, !PT ;  /* 0xffffe000120c7812 */ /* 0x020fe200078ec0ff */
[----:B------:R-:W-:Y:S01]  /*2eb0*/  BSSY B1, `(.L_x_48) ;  /* 0x0000008000017945 */ /* 0x000fe20003800000 */
[----:B------:R-:W-:-:S03]  /*2ec0*/  ISETP.GT.AND P0, PT, R0, 0x8, P0 ;  /* 0x000000080000780c */ /* 0x000fc60000704270 */
[----:B------:R-:W-:-:S04]  /*2ed0*/  FMUL R12, R12, R59 ;  /* 0x0000003b0c0c7220 */ /* 0x000fc80000400000 */
[----:B------:R-:W-:-:S05]  /*2ee0*/  FFMA R29, R29, R58, R12 ;  /* 0x0000003a1d1d7223 */ /* 0x000fca000000000c */
[----:B------:R-:W-:-:S05]  /*2ef0*/  F2FP.TF32.F32.PACK_B R29, R29 ;  /* 0x0000001dff1d723e */ /* 0x000fca00024050ff */
[----:B------:R0:W-:Y:S01]  /*2f00*/  @P3 STG.E desc[UR36][R6.64+0x24], R29 ;  /* 0x0000241d06003986 */ /* 0x0001e2000c101924 */
[----:B------:R-:W-:Y:S05]  /*2f10*/  @!P0 BRA `(.L_x_49) ;  /* 0x0000000000048947 */ /* 0x000fea0003800000 */
[----:B------:R0:W5:Y:S02]  /*2f20*/  LDG.E.LTC128B R18, desc[UR36][R8.64+0x20] ;  /* 0x0000202408127981 */ /* 0x000164000c1e1920 */
.L_x_49:
[----:B------:R-:W-:Y:S05]  /*2f30*/  BSYNC B1 ;  /* 0x0000000000017941 */ /* 0x000fea0003800000 */
.L_x_48:
[----:B-----5:R-:W-:Y:S01]  /*2f40*/  LOP3.LUT R12, R18, 0xffffe000, RZ, 0xc0, !PT ;  /* 0xffffe000120c7812 */ /* 0x020fe200078ec0ff */
[----:B------:R-:W-:Y:S01]  /*2f50*/  BSSY B1, `(.L_x_50) ;  /* 0x0000008000017945 */ /* 0x000fe20003800000 */
[----:B------:R-:W-:-:S03]  /*2f60*/  ISETP.GT.AND P1, PT, R0, 0x8, P1 ;  /* 0x000000080000780c */ /* 0x000fc60000f24270 */
[----:B0-----:R-:W-:-:S04]  /*2f70*/  FMUL R3, R12, R59 ;  /* 0x0000003b0c037220 */ /* 0x001fc80000400000 */
[----:B------:R-:W-:-:S05]  /*2f80*/  FFMA R3, R30, R58, R3 ;  /* 0x0000003a1e037223 */ /* 0x000fca0000000003 */
[----:B------:R-:W-:-:S05]  /*2f90*/  F2FP.TF32.F32.PACK_B R3, R3 ;  /* 0x00000003ff03723e */ /* 0x000fca00024050ff */
[----:B------:R0:W-:Y:S01]  /*2fa0*/  @P0 STG.E desc[UR36][R10.64+0x20], R3 ;  /* 0x000020030a000986 */ /* 0x0001e2000c101924 */
[----:B------:R-:W-:Y:S05]  /*2fb0*/  @!P1 BRA `(.L_x_51) ;  /* 0x0000000000049947 */ /* 0x000fea0003800000 */
[----:B------:R0:W5:Y:S02]  /*2fc0*/  LDG.E.LTC128B R18, desc[UR36][R8.64+0x24] ;  /* 0x0000242408127981 */ /* 0x000164000c1e1920 */
.L_x_51:
[----:B------:R-:W-:Y:S05]  /*2fd0*/  BSYNC B1 ;  /* 0x0000000000017941 */ /* 0x000fea0003800000 */
.L_x_50:
        /* <DEDUP_REMOVED lines=10> */
.L_x_53:
[----:B------:R-:W-:Y:S05]  /*3080*/  BSYNC B1 ;  /* 0x0000000000017941 */ /* 0x000fea0003800000 */
.L_x_52:
[----:B-----5:R-:W-:Y:S01]  /*3090*/  LOP3.LUT R12, R18, 0xffffe000, RZ, 0xc0, !PT ;  /* 0xffffe000120c7812 */ /* 0x020fe200078ec0ff */
[----:B------:R-:W-:Y:S01]  /*30a0*/  BSSY B1, `(.L_x_54) ;  /* 0x0000009000017945 */ /* 0x000fe20003800000 */
[----:B------:R-:W-:-:S03]  /*30b0*/  ISETP.GT.AND P1, PT, R22, 0x11, PT ;  /* 0x000000111600780c */ /* 0x000fc60003f24270 */
[----:B0-----:R-:W-:Y:S01]  /*30c0*/  FMUL R3, R12, R59 ;  /* 0x0000003b0c037220 */ /* 0x001fe20000400000 */
[----:B------:R-:W-:-:S03]  /*30d0*/  ISETP.GT.AND P3, PT, R0, RZ, P1 ;  /* 0x000000ff0000720c */ /* 0x000fc60000f64270 */
[----:B------:R-:W-:-:S05]  /*30e0*/  FFMA R3, R32, R58, R3 ;  /* 0x0000003a20037223 */ /* 0x000fca0000000003 */
[----:B------:R-:W-:-:S05]  /*30f0*/  F2FP.TF32.F32.PACK_B R3, R3 ;  /* 0x00000003ff03723e */ /* 0x000fca00024050ff */
[----:B------:R0:W-:Y:S01]  /*3100*/  @P2 STG.E desc[UR36][R6.64+0x40], R3 ;  /* 0x0000400306002986 */ /* 0x0001e2000c101924 */
[----:B------:R-:W-:Y:S05]  /*3110*/  @!P3 BRA `(.L_x_55) ;  /* 0x000000000004b947 */ /* 0x000fea0003800000 */
[----:B------:R0:W5:Y:S02]  /*3120*/  LDG.E.LTC128B R18, desc[UR36][R4.64+0x44] ;  /* 0x0000442404127981 */ /* 0x000164000c1e1920 */
.L_x_55:
[----:B------:R-:W-:Y:S05]  /*3130*/  BSYNC B1 ;  /* 0x0000000000017941 */ /* 0x000fea0003800000 */
.L_x_54:
        /* <DEDUP_REMOVED lines=9> */
.L_x_57:
[----:B------:R-:W-:Y:S05]  /*31d0*/  BSYNC B1 ;  /* 0x0000000000017941 */ /* 0x000fea0003800000 */
.L_x_56:
        /* <DEDUP_REMOVED lines=9> */
.L_x_59:
[----:B------:R-:W-:Y:S05]  /*3270*/  BSYNC B1 ;  /* 0x0000000000017941 */ /* 0x000fea0003800000 */
.L_x_58:
        /* <DEDUP_REMOVED lines=10> */
.L_x_61:
[----:B------:R-:W-:Y:S05]  /*3320*/  BSYNC B1 ;  /* 0x0000000000017941 */ /* 0x000fea0003800000 */
.L_x_60:
        /* <DEDUP_REMOVED lines=10> */
.L_x_63:
[----:B------:R-:W-:Y:S05]  /*33d0*/  BSYNC B1 ;  /* 0x0000000000017941 */ /* 0x000fea0003800000 */
.L_x_62:
        /* <DEDUP_REMOVED lines=9> */
.L_x_65:
[----:B------:R-:W-:Y:S05]  /*3470*/  BSYNC B1 ;  /* 0x0000000000017941 */ /* 0x000fea0003800000 */
.L_x_64:
        /* <DEDUP_REMOVED lines=9> */
.L_x_67:
[----:B------:R-:W-:Y:S05]  /*3510*/  BSYNC B1 ;  /* 0x0000000000017941 */ /* 0x000fea0003800000 */
.L_x_66:
        /* <DEDUP_REMOVED lines=10> */
.L_x_69:
[----:B------:R-:W-:Y:S05]  /*35c0*/  BSYNC B1 ;  /* 0x0000000000017941 */ /* 0x000fea0003800000 */
.L_x_68:
        /* <DEDUP_REMOVED lines=10> */
.L_x_71:
[----:B------:R-:W-:Y:S05]  /*3670*/  BSYNC B1 ;  /* 0x0000000000017941 */ /* 0x000fea0003800000 */
.L_x_70:
        /* <DEDUP_REMOVED lines=9> */
.L_x_73:
[----:B------:R-:W-:Y:S05]  /*3710*/  BSYNC B1 ;  /* 0x0000000000017941 */ /* 0x000fea0003800000 */
.L_x_72:
        /* <DEDUP_REMOVED lines=9> */
.L_x_75:
[----:B------:R-:W-:Y:S05]  /*37b0*/  BSYNC B1 ;  /* 0x0000000000017941 */ /* 0x000fea0003800000 */
.L_x_74:
        /* <DEDUP_REMOVED lines=10> */
.L_x_77:
[----:B------:R-:W-:Y:S05]  /*3860*/  BSYNC B1 ;  /* 0x0000000000017941 */ /* 0x000fea0003800000 */
.L_x_76:
        /* <DEDUP_REMOVED lines=10> */
.L_x_79:
[----:B------:R-:W-:Y:S05]  /*3910*/  BSYNC B1 ;  /* 0x0000000000017941 */ /* 0x000fea0003800000 */
.L_x_78:
        /* <DEDUP_REMOVED lines=9> */
.L_x_81:
[----:B------:R-:W-:Y:S05]  /*39b0*/  BSYNC B1 ;  /* 0x0000000000017941 */ /* 0x000fea0003800000 */
.L_x_80:
        /* <DEDUP_REMOVED lines=9> */
.L_x_83:
[----:B------:R-:W-:Y:S05]  /*3a50*/  BSYNC B1 ;  /* 0x0000000000017941 */ /* 0x000fea0003800000 */
.L_x_82:
        /* <DEDUP_REMOVED lines=10> */
.L_x_85:
[----:B------:R-:W-:Y:S05]  /*3b00*/  BSYNC B1 ;  /* 0x0000000000017941 */ /* 0x000fea0003800000 */
.L_x_84:
        /* <DEDUP_REMOVED lines=10> */
.L_x_87:
[----:B------:R-:W-:Y:S05]  /*3bb0*/  BSYNC B1 ;  /* 0x0000000000017941 */ /* 0x000fea0003800000 */
.L_x_86:
        /* <DEDUP_REMOVED lines=9> */
.L_x_89:
[----:B------:R-:W-:Y:S05]  /*3c50*/  BSYNC B1 ;  /* 0x0000000000017941 */ /* 0x000fea0003800000 */
.L_x_88:
        /* <DEDUP_REMOVED lines=9> */
.L_x_91:
[----:B------:R-:W-:Y:S05]  /*3cf0*/  BSYNC B1 ;  /* 0x0000000000017941 */ /* 0x000fea0003800000 */
.L_x_90:
        /* <DEDUP_REMOVED lines=10> */
.L_x_93:
[----:B------:R-:W-:Y:S05]  /*3da0*/  BSYNC B1 ;  /* 0x0000000000017941 */ /* 0x000fea0003800000 */
.L_x_92:
        /* <DEDUP_REMOVED lines=10> */
.L_x_95:
[----:B------:R-:W-:Y:S05]  /*3e50*/  BSYNC B1 ;  /* 0x0000000000017941 */ /* 0x000fea0003800000 */
.L_x_94:
[----:B01---5:R-:W-:Y:S01]  /*3e60*/  LOP3.LUT R4, R18, 0xffffe000, RZ, 0xc0, !PT ;  /* 0xffffe00012047812 */ /* 0x023fe200078ec0ff */
        /* <DEDUP_REMOVED lines=8> */
.L_x_97:
[----:B------:R-:W-:Y:S05]  /*3ef0*/  BSYNC B1 ;  /* 0x0000000000017941 */ /* 0x000fea0003800000 */
.L_x_96:
[----:B-----5:R-:W-:Y:S01]  /*3f00*/  LOP3.LUT R4, R18, 0xffffe000, RZ, 0xc0, !PT ;  /* 0xffffe00012047812 */ /* 0x020fe200078ec0ff */
[----:B------:R-:W-:Y:S01]  /*3f10*/  @P0 IMAD.MOV.U32 R5, RZ, RZ, R11 ;  /* 0x000000ffff050224 */ /* 0x000fe200078e000b */
[----:B------:R-:W-:Y:S01]  /*3f20*/  ISETP.GT.AND P1, PT, R0, 0x8, P1 ;  /* 0x000000080000780c */ /* 0x000fe20000f24270 */
[----:B------:R-:W-:Y:S02]  /*3f30*/  BSSY B1, `(.L_x_98) ;  /* 0x0000008000017945 */ /* 0x000fe40003800000 */
[----:B------:R-:W-:Y:S01]  /*3f40*/  FMUL R3, R4, R59 ;  /* 0x0000003b04037220 */ /* 0x000fe20000400000 */
[----:B------:R-:W-:-:S03]  /*3f50*/  @P0 IMAD.MOV.U32 R4, RZ, RZ, R10 ;  /* 0x000000ffff040224 */ /* 0x000fc600078e000a */
[----:B------:R-:W-:-:S05]  /*3f60*/  FFMA R3, R54, R58, R3 ;  /* 0x0000003a36037223 */ /* 0x000fca0000000003 */
[----:B------:R-:W-:-:S05]  /*3f70*/  F2FP.TF32.F32.PACK_B R3, R3 ;  /* 0x00000003ff03723e */ /* 0x000fca00024050ff */
[----:B------:R0:W-:Y:S01]  /*3f80*/  @P0 STG.E desc[UR36][R4.64+0xe0], R3 ;  /* 0x0000e00304000986 */ /* 0x0001e2000c101924 */
[----:B------:R-:W-:Y:S05]  /*3f90*/  @!P1 BRA `(.L_x_99) ;  /* 0x0000000000049947 */ /* 0x000fea0003800000 */
[----:B------:R0:W5:Y:S02]  /*3fa0*/  LDG.E.LTC128B R18, desc[UR36][R8.64+0xe4] ;  /* 0x0000e42408127981 */ /* 0x000164000c1e1920 */
.L_x_99:
[----:B------:R-:W-:Y:S05]  /*3fb0*/  BSYNC B1 ;  /* 0x0000000000017941 */ /* 0x000fea0003800000 */
.L_x_98:
[----:B------:R-:W-:Y:S05]  /*3fc0*/  @!P1 BRA `(.L_x_100) ;  /* 0x0000000800709947 */ /* 0x000fea0003800000 */
[----:B-----5:R-:W-:-:S05]  /*3fd0*/  LOP3.LUT R18, R18, 0xffffe000, RZ, 0xc0, !PT ;  /* 0xffffe00012127812 */ /* 0x020fca00078ec0ff */
[----:B------:R-:W-:-:S04]  /*3fe0*/  FMUL R18, R18, R59 ;  /* 0x0000003b12127220 */ /* 0x000fc80000400000 */
[----:B------:R-:W-:-:S05]  /*3ff0*/  FFMA R55, R55, R58, R18 ;  /* 0x0000003a37377223 */ /* 0x000fca0000000012 */
[----:B------:R-:W-:-:S05]  /*4000*/  F2FP.TF32.F32.PACK_B R55, R55 ;  /* 0x00000037ff37723e */ /* 0x000fca00024050ff */
[----:B------:R0:W-:Y:S01]  /*4010*/  STG.E desc[UR36][R10.64+0xe4], R55 ;  /* 0x0000e4370a007986 */ /* 0x0001e2000c101924 */
[----:B------:R-:W-:Y:S05]  /*4020*/  BRA `(.L_x_100) ;  /* 0x0000000800587947 */ /* 0x000fea0003800000 */
.L_x_39:
[----:B------:R-:W-:Y:S01]  /*4030*/  ISETP.GT.AND P4, PT, R22, 0x1, PT ;  /* 0x000000011600780c */ /* 0x000fe20003f84270 */
[----:B------:R-:W-:Y:S01]  /*4040*/  ULDC.64 UR4, c[0x0][0x5c0] ;  /* 0x0001700000047ab9 */ /* 0x000fe20000000a00 */
[-C--:B------:R-:W-:Y:S01]  /*4050*/  FMUL R3, R24, R58.reuse ;  /* 0x0000003a18037220 */ /* 0x080fe20000400000 */
[----:B------:R-:W-:Y:S01]  /*4060*/  LEA R4, P3, R72, UR4, 0x2 ;  /* 0x0000000448047c11 */ /* 0x000fe2000f8610ff */
[-C--:B------:R-:W-:Y:S01]  /*4070*/  FMUL R25, R25, R58.reuse ;  /* 0x0000003a19197220 */ /* 0x080fe20000400000 */
[----:B------:R-:W-:Y:S01]  /*4080*/  ISETP.GT.AND P1, PT, R0, RZ, P4 ;  /* 0x000000ff0000720c */ /* 0x000fe20002724270 */
[-C--:B------:R-:W-:Y:S01]  /*4090*/  FMUL R9, R26, R58.reuse ;  /* 0x0000003a1a097220 */ /* 0x080fe20000400000 */
[----:B------:R-:W-:Y:S01]  /*40a0*/  LEA.HI.X R5, R72, UR5, R7, 0x2, P3 ;  /* 0x0000000548057c11 */ /* 0x000fe200098f1407 */
[-C--:B------:R-:W-:Y:S01]  /*40b0*/  FMUL R27, R27, R58.reuse ;  /* 0x0000003a1b1b7220 */ /* 0x080fe20000400000 */
[----:B------:R-:W-:Y:S01]  /*40c0*/  F2FP.TF32.F32.PACK_B R3, R3 ;  /* 0x00000003ff03723e */ /* 0x000fe200024050ff */
[-C--:B------:R-:W-:Y:S01]  /*40d0*/  FMUL R29, R29, R58.reuse ;  /* 0x0000003a1d1d7220 */ /* 0x080fe20000400000 */
[----:B------:R-:W-:Y:S01]  /*40e0*/  F2FP.TF32.F32.PACK_B R25, R25 ;  /* 0x00000019ff19723e */ /* 0x000fe200024050ff */
[----:B------:R-:W-:Y:S01]  /*40f0*/  FMUL R31, R31, R58 ;  /* 0x0000003a1f1f7220 */ /* 0x000fe20000400000 */
[C---:B------:R-:W-:Y:S01]  /*4100*/  SHF.L.U64.HI R7, R64.reuse, 0x2, R65 ;  /* 0x0000000240077819 */ /* 0x040fe20000010241 */
[----:B------:R0:W-:Y:S01]  /*4110*/  @P2 STG.E desc[UR36][R4.64], R3 ;  /* 0x0000000304002986 */ /* 0x0001e2000c101924 */
[----:B------:R-:W-:Y:S01]  /*4120*/  LEA R6, P3, R64, R4, 0x2 ;  /* 0x0000000440067211 */ /* 0x000fe200078610ff */
[-C--:B------:R-:W-:Y:S01]  /*4130*/  FMUL R11, R32, R58.reuse ;  /* 0x0000003a200b7220 */ /* 0x080fe20000400000 */
[C---:B------:R-:W-:Y:S01]  /*4140*/  ISETP.GT.AND P2, PT, R22.reuse, 0x8, PT ;  /* 0x000000081600780c */ /* 0x040fe20003f44270 */
[----:B------:R-:W-:Y:S01]  /*4150*/  @P1 STG.E desc[UR36][R4.64+0x4], R25 ;  /* 0x0000041904001986 */ /* 0x000fe2000c101924 */
[----:B------:R-:W-:Y:S01]  /*4160*/  ISETP.GT.AND P1, PT, R22, 0x9, PT ;  /* 0x000000091600780c */ /* 0x000fe20003f24270 */
[----:B------:R-:W-:Y:S01]  /*4170*/  IMAD.X R7, R7, 0x1, R5, P3 ;  /* 0x0000000107077824 */ /* 0x000fe200018e0605 */
[C---:B------:R-:W-:Y:S01]  /*4180*/  ISETP.GT.AND P0, PT, R0.reuse, 0x8, P0 ;  /* 0x000000080000780c */ /* 0x040fe20000704270 */
[-C--:B------:R-:W-:Y:S01]  /*4190*/  FMUL R33, R33, R58.reuse ;  /* 0x0000003a21217220 */ /* 0x080fe20000400000 */
[C---:B------:R-:W-:Y:S01]  /*41a0*/  ISETP.GT.AND P4, PT, R0.reuse, 0x8, P4 ;  /* 0x000000080000780c */ /* 0x040fe20002784270 */
[-C--:B------:R-:W-:Y:S01]  /*41b0*/  FMUL R35, R35, R58.reuse ;  /* 0x0000003a23237220 */ /* 0x080fe20000400000 */
[----:B------:R-:W-:Y:S01]  /*41c0*/  ISETP.GT.AND P5, PT, R0, RZ, P2 ;  /* 0x000000ff0000720c */ /* 0x000fe200017a4270 */
[-C--:B0-----:R-:W-:Y:S01]  /*41d0*/  FMUL R3, R28, R58.reuse ;  /* 0x0000003a1c037220 */ /* 0x081fe20000400000 */
[----:B------:R-:W-:Y:S01]  /*41e0*/  ISETP.GT.AND P3, PT, R0, RZ, P1 ;  /* 0x000000ff0000720c */ /* 0x000fe20000f64270 */
[-C--:B------:R-:W-:Y:S01]  /*41f0*/  FMUL R37, R37, R58.reuse ;  /* 0x0000003a25257220 */ /* 0x080fe20000400000 */
[----:B------:R-:W-:Y:S01]  /*4200*/  F2FP.TF32.F32.PACK_B R9, R9 ;  /* 0x00000009ff09723e */ /* 0x000fe200024050ff */
[-C--:B------:R-:W-:Y:S01]  /*4210*/  FMUL R39, R39, R58.reuse ;  /* 0x0000003a27277220 */ /* 0x080fe20000400000 */
[----:B------:R-:W-:Y:S01]  /*4220*/  F2FP.TF32.F32.PACK_B R27, R27 ;  /* 0x0000001bff1b723e */ /* 0x000fe200024050ff */
[-C--:B------:R-:W-:Y:S01]  /*4230*/  FMUL R41, R41, R58.reuse ;  /* 0x0000003a29297220 */ /* 0x080fe20000400000 */
[----:B------:R-:W-:Y:S01]  /*4240*/  F2FP.TF32.F32.PACK_B R3, R3 ;  /* 0x00000003ff03723e */ /* 0x000fe200024050ff */
[----:B------:R0:W-:Y:S01]  /*4250*/  @P0 STG.E desc[UR36][R6.64], R9 ;  /* 0x0000000906000986 */ /* 0x0001e2000c101924 */
[----:B------:R-:W-:Y:S01]  /*4260*/  F2FP.TF32.F32.PACK_B R29, R29 ;  /* 0x0000001dff1d723e */ /* 0x000fe200024050ff */
[-C--:B------:R-:W-:Y:S01]  /*4270*/  FMUL R43, R43, R58.reuse ;  /* 0x0000003a2b2b7220 */ /* 0x080fe20000400000 */
[----:B------:R-:W-:Y:S01]  /*4280*/  ISETP.GT.AND P0, PT, R22, 0x10, PT ;  /* 0x000000101600780c */ /* 0x000fe20003f04270 */
[----:B------:R-:W-:Y:S01]  /*4290*/  @P4 STG.E desc[UR36][R6.64+0x4], R27 ;  /* 0x0000041b06004986 */ /* 0x000fe2000c101924 */
[C---:B------:R-:W-:Y:S01]  /*42a0*/  ISETP.GT.AND P2, PT, R0.reuse, 0x8, P2 ;  /* 0x000000080000780c */ /* 0x040fe20001744270 */
[-C--:B------:R-:W-:Y:S01]  /*42b0*/  FMUL R45, R45, R58.reuse ;  /* 0x0000003a2d2d7220 */ /* 0x080fe20000400000 */
[C---:B------:R-:W-:Y:S01]  /*42c0*/  ISETP.GT.AND P1, PT, R0.reuse, 0x8, P1 ;  /* 0x000000080000780c */ /* 0x040fe20000f24270 */
[----:B------:R1:W-:Y:S01]  /*42d0*/  @P5 STG.E desc[UR36][R4.64+0x20], R3 ;  /* 0x0000200304005986 */ /* 0x0003e2000c101924 */
[----:B------:R-:W-:Y:S01]  /*42e0*/  ISETP.GT.AND P5, PT, R0, RZ, P0 ;  /* 0x000000ff0000720c */ /* 0x000fe200007a4270 */
[-C--:B------:R-:W-:Y:S01]  /*42f0*/  FMUL R47, R47, R58.reuse ;  /* 0x0000003a2f2f7220 */ /* 0x080fe20000400000 */
[----:B------:R-:W-:Y:S01]  /*4300*/  F2FP.TF32.F32.PACK_B R31, R31 ;  /* 0x0000001fff1f723e */ /* 0x000fe200024050ff */
[----:B------:R-:W-:Y:S01]  /*4310*/  @P3 STG.E desc[UR36][R4.64+0x24], R29 ;  /* 0x0000241d04003986 */ /* 0x000fe2000c101924 */
[----:B------:R-:W-:Y:S01]  /*4320*/  ISETP.GT.AND P3, PT, R22, 0x11, PT ;  /* 0x000000111600780c */ /* 0x000fe20003f64270 */
[-C--:B0-----:R-:W-:Y:S01]  /*4330*/  FMUL R9, R30, R58.reuse ;  /* 0x0000003a1e097220 */ /* 0x081fe20000400000 */
[----:B------:R-:W-:Y:S01]  /*4340*/  F2FP.TF32.F32.PACK_B R11, R11 ;  /* 0x0000000bff0b723e */ /* 0x000fe200024050ff */
[-C--:B------:R-:W-:Y:S01]  /*4350*/  FMUL R49, R49, R58.reuse ;  /* 0x0000003a31317220 */ /* 0x080fe20000400000 */
[----:B------:R-:W-:Y:S01]  /*4360*/  ISETP.GT.AND P4, PT, R0, RZ, P3 ;  /* 0x000000ff0000720c */ /* 0x000fe20001f84270 */
[-C--:B------:R-:W-:Y:S01]  /*4370*/  FMUL R51, R51, R58.reuse ;  /* 0x0000003a33337220 */ /* 0x080fe20000400000 */
[----:B------:R-:W-:Y:S01]  /*4380*/  F2FP.TF32.F32.PACK_B R9, R9 ;  /* 0x00000009ff09723e */ /* 0x000fe200024050ff */
[-C--:B-1----:R-:W-:Y:S01]  /*4390*/  FMUL R3, R34, R58.reuse ;  /* 0x0000003a22037220 */ /* 0x082fe20000400000 */
[----:B------:R-:W-:Y:S01]  /*43a0*/  F2FP.TF32.F32.PACK_B R33, R33 ;  /* 0x00000021ff21723e */ /* 0x000fe200024050ff */
[-C--:B------:R-:W-:Y:S01]  /*43b0*/  FMUL R13, R52, R58.reuse ;  /* 0x0000003a340d7220 */ /* 0x080fe20000400000 */
[----:B------:R-:W-:Y:S01]  /*43c0*/  ISETP.GT.AND P0, PT, R0, 0x8, P0 ;  /* 0x000000080000780c */ /* 0x000fe20000704270 */
[----:B------:R0:W-:Y:S01]  /*43d0*/  @P2 STG.E desc[UR36][R6.64+0x20], R9 ;  /* 0x0000200906002986 */ /* 0x0001e2000c101924 */
[C---:B------:R-:W-:Y:S01]  /*43e0*/  ISETP.GT.AND P2, PT, R22.reuse, 0x19, PT ;  /* 0x000000191600780c */ /* 0x040fe20003f44270 */
[-C--:B------:R-:W-:Y:S01]  /*43f0*/  FMUL R53, R53, R58.reuse ;  /* 0x0000003a35357220 */ /* 0x080fe20000400000 */
[----:B------:R-:W-:Y:S01]  /*4400*/  F2FP.TF32.F32.PACK_B R3, R3 ;  /* 0x00000003ff03723e */ /* 0x000fe200024050ff */
[----:B------:R-:W-:Y:S01]  /*4410*/  @P1 STG.E desc[UR36][R6.64+0x24], R31 ;  /* 0x0000241f06001986 */ /* 0x000fe2000c101924 */
[----:B------:R-:W-:Y:S01]  /*4420*/  ISETP.GT.AND P1, PT, R22, 0x18, PT ;  /* 0x000000181600780c */ /* 0x000fe20003f24270 */
[----:B------:R-:W-:Y:S01]  /*4430*/  FMUL R55, R55, R58 ;  /* 0x0000003a37377220 */ /* 0x000fe20000400000 */
[----:B------:R-:W-:Y:S01]  /*4440*/  F2FP.TF32.F32.PACK_B R35, R35 ;  /* 0x00000023ff23723e */ /* 0x000fe200024050ff */
[----:B------:R1:W-:Y:S01]  /*4450*/  @P5 STG.E desc[UR36][R4.64+0x40], R11 ;  /* 0x0000400b04005986 */ /* 0x0003e2000c101924 */
[----:B------:R-:W-:-:S02]  /*4460*/  ISETP.GT.AND P5, PT, R0, RZ, P1 ;  /* 0x000000ff0000720c */ /* 0x000fc40000fa4270 */
[----:B------:R-:W-:Y:S01]  /*4470*/  F2FP.TF32.F32.PACK_B R37, R37 ;  /* 0x00000025ff25723e */ /* 0x000fe200024050ff */
[----:B------:R-:W-:Y:S01]  /*4480*/  @P4 STG.E desc[UR36][R4.64+0x44], R33 ;  /* 0x0000442104004986 */ /* 0x000fe2000c101924 */
[----:B------:R-:W-:Y:S01]  /*4490*/  ISETP.GT.AND P4, PT, R0, 0x8, P3 ;  /* 0x000000080000780c */ /* 0x000fe20001f84270 */
[-C--:B0-----:R-:W-:Y:S01]  /*44a0*/  FMUL R9, R36, R58.reuse ;  /* 0x0000003a24097220 */ /* 0x081fe20000400000 */
[----:B------:R-:W-:Y:S01]  /*44b0*/  ISETP.GT.AND P3, PT, R0, RZ, P2 ;  /* 0x000000ff0000720c */ /* 0x000fe20001764270 */
[----:B------:R0:W-:Y:S01]  /*44c0*/  @P0 STG.E desc[UR36][R6.64+0x40], R3 ;  /* 0x0000400306000986 */ /* 0x0001e2000c101924 */
[----:B------:R-:W-:Y:S02]  /*44d0*/  ISETP.GT.AND P0, PT, R22, 0x20, PT ;  /* 0x000000201600780c */ /* 0x000fe40003f04270 */
[----:B------:R-:W-:Y:S01]  /*44e0*/  F2FP.TF32.F32.PACK_B R9, R9 ;  /* 0x00000009ff09723e */ /* 0x000fe200024050ff */
[----:B-1----:R-:W-:Y:S01]  /*44f0*/  FMUL R11, R40, R58 ;  /* 0x0000003a280b7220 */ /* 0x002fe20000400000 */
[----:B------:R-:W-:-:S02]  /*4500*/  ISETP.GT.AND P1, PT, R0, 0x8, P1 ;  /* 0x000000080000780c */ /* 0x000fc40000f24270 */
[----:B------:R-:W-:Y:S02]  /*4510*/  F2FP.TF32.F32.PACK_B R39, R39 ;  /* 0x00000027ff27723e */ /* 0x000fe400024050ff */
[----:B------:R-:W-:Y:S01]  /*4520*/  F2FP.TF32.F32.PACK_B R11, R11 ;  /* 0x0000000bff0b723e */ /* 0x000fe200024050ff */
[----:B------:R-:W-:Y:S01]  /*4530*/  @P4 STG.E desc[UR36][R6.64+0x44], R35 ;  /* 0x0000442306004986 */ /* 0x000fe2000c101924 */
[----:B------:R-:W-:Y:S01]  /*4540*/  ISETP.GT.AND P4, PT, R0, 0x8, P2 ;  /* 0x000000080000780c */ /* 0x000fe20001784270 */
[----:B0-----:R-:W-:Y:S01]  /*4550*/  FMUL R3, R38, R58 ;  /* 0x0000003a26037220 */ /* 0x001fe20000400000 */
[----:B------:R-:W-:Y:S01]  /*4560*/  ISETP.GT.AND P2, PT, R22, 0x21, PT ;  /* 0x000000211600780c */ /* 0x000fe20003f44270 */
[----:B------:R0:W-:Y:S01]  /*4570*/  @P5 STG.E desc[UR36][R4.64+0x60], R9 ;  /* 0x0000600904005986 */ /* 0x0001e2000c101924 */
[C---:B------:R-:W-:Y:S02]  /*4580*/  ISETP.GT.AND P5, PT, R0.reuse, RZ, P0 ;  /* 0x000000ff0000720c */ /* 0x040fe400007a4270 */
[----:B------:R-:W-:Y:S01]  /*4590*/  F2FP.TF32.F32.PACK_B R3, R3 ;  /* 0x00000003ff03723e */ /* 0x000fe200024050ff */
[----:B------:R-:W-:Y:S01]  /*45a0*/  @P3 STG.E desc[UR36][R4.64+0x64], R37 ;  /* 0x0000642504003986 */ /* 0x000fe2000c101924 */
[----:B------:R-:W-:-:S02]  /*45b0*/  ISETP.GT.AND P3, PT, R0, RZ, P2 ;  /* 0x000000ff0000720c */ /* 0x000fc40001764270 */
[----:B------:R-:W-:Y:S01]  /*45c0*/  F2FP.TF32.F32.PACK_B R41, R41 ;  /* 0x00000029ff29723e */ /* 0x000fe200024050ff */
[----:B------:R1:W-:Y:S01]  /*45d0*/  @P1 STG.E desc[UR36][R6.64+0x60], R3 ;  /* 0x0000600306001986 */ /* 0x0003e2000c101924 */
[----:B------:R-:W-:Y:S02]  /*45e0*/  ISETP.GT.AND P0, PT, R0, 0x8, P0 ;  /* 0x000000080000780c */ /* 0x000fe40000704270 */
[----:B------:R-:W-:Y:S01]  /*45f0*/  F2FP.TF32.F32.PACK_B R43, R43 ;  /* 0x0000002bff2b723e */ /* 0x000fe200024050ff */
[----:B------:R-:W-:Y:S01]  /*4600*/  @P4 STG.E desc[UR36][R6.64+0x64], R39 ;  /* 0x0000642706004986 */ /* 0x000fe2000c101924 */
[----:B------:R-:W-:Y:S01]  /*4610*/  ISETP.GT.AND P4, PT, R22, 0x28, PT ;  /* 0x000000281600780c */ /* 0x000fe20003f84270 */
[----:B0-----:R-:W-:Y:S01]  /*4620*/  FMUL R9, R44, R58 ;  /* 0x0000003a2c097220 */ /* 0x001fe20000400000 */
[----:B------:R-:W-:Y:S01]  /*4630*/  F2FP.TF32.F32.PACK_B R45, R45 ;  /* 0x0000002dff2d723e */ /* 0x000fe200024050ff */
[----:B------:R0:W-:Y:S01]  /*4640*/  @P5 STG.E desc[UR36][R4.64+0x80], R11 ;  /* 0x0000800b04005986 */ /* 0x0001e2000c101924 */
[----:B------:R-:W-:-:S02]  /*4650*/  ISETP.GT.AND P5, PT, R22, 0x29, PT ;  /* 0x000000291600780c */ /* 0x000fc40003fa4270 */
[----:B------:R-:W-:Y:S01]  /*4660*/  F2FP.TF32.F32.PACK_B R9, R9 ;  /* 0x00000009ff09723e */ /* 0x000fe200024050ff */
[----:B------:R-:W-:Y:S01]  /*4670*/  @P3 STG.E desc[UR36][R4.64+0x84], R41 ;  /* 0x0000842904003986 */ /* 0x000fe2000c101924 */
[----:B------:R-:W-:Y:S01]  /*4680*/  ISETP.GT.AND P3, PT, R0, 0x8, P2 ;  /* 0x000000080000780c */ /* 0x000fe20001764270 */
[-C--:B-1----:R-:W-:Y:S01]  /*4690*/  FMUL R3, R42, R58.reuse ;  /* 0x0000003a2a037220 */ /* 0x082fe20000400000 */
[C---:B------:R-:W-:Y:S02]  /*46a0*/  ISETP.GT.AND P2, PT, R0.reuse, RZ, P4 ;  /* 0x000000ff0000720c */ /* 0x040fe40002744270 */
[C---:B------:R-:W-:Y:S02]  /*46b0*/  ISETP.GT.AND P1, PT, R0.reuse, RZ, P5 ;  /* 0x000000ff0000720c */ /* 0x040fe40002f24270 */
[----:B------:R-:W-:Y:S01]  /*46c0*/  ISETP.GT.AND P4, PT, R0, 0x8, P4 ;  /* 0x000000080000780c */ /* 0x000fe20002784270 */
[----:B0-----:R-:W-:Y:S01]  /*46d0*/  FMUL R11, R46, R58 ;  /* 0x0000003a2e0b7220 */ /* 0x001fe20000400000 */
[----:B------:R-:W-:-:S02]  /*46e0*/  ISETP.GT.AND P5, PT, R0, 0x8, P5 ;  /* 0x000000080000780c */ /* 0x000fc40002fa4270 */
[----:B------:R-:W-:Y:S02]  /*46f0*/  F2FP.TF32.F32.PACK_B R3, R3 ;  /* 0x00000003ff03723e */ /* 0x000fe400024050ff */
[----:B------:R-:W-:Y:S02]  /*4700*/  F2FP.TF32.F32.PACK_B R11, R11 ;  /* 0x0000000bff0b723e */ /* 0x000fe400024050ff */
[----:B------:R-:W-:Y:S01]  /*4710*/  F2FP.TF32.F32.PACK_B R47, R47 ;  /* 0x0000002fff2f723e */ /* 0x000fe200024050ff */
[----:B------:R0:W-:Y:S01]  /*4720*/  @P0 STG.E desc[UR36][R6.64+0x80], R3 ;  /* 0x0000800306000986 */ /* 0x0001e2000c101924 */
[----:B------:R-:W-:Y:S02]  /*4730*/  F2FP.TF32.F32.PACK_B R49, R49 ;  /* 0x00000031ff31723e */ /* 0x000fe400024050ff */
[C---:B------:R-:W-:Y:S01]  /*4740*/  ISETP.GT.AND P0, PT, R22.reuse, 0x39, PT ;  /* 0x000000391600780c */ /* 0x040fe20003f04270 */
[----:B------:R-:W-:Y:S01]  /*4750*/  @P3 STG.E desc[UR36][R6.64+0x84], R43 ;  /* 0x0000842b06003986 */ /* 0x000fe2000c101924 */
[----:B------:R-:W-:-:S02]  /*4760*/  ISETP.GT.AND P3, PT, R22, 0x30, PT ;  /* 0x000000301600780c */ /* 0x000fc40003f64270 */
[----:B------:R-:W-:Y:S01]  /*4770*/  F2FP.TF32.F32.PACK_B R51, R51 ;  /* 0x00000033ff33723e */ /* 0x000fe200024050ff */
[----:B------:R1:W-:Y:S01]  /*4780*/  @P2 STG.E desc[UR36][R4.64+0xa0], R9 ;  /* 0x0000a00904002986 */ /* 0x0003e2000c101924 */
[----:B------:R-:W-:Y:S02]  /*4790*/  ISETP.GT.AND P2, PT, R22, 0x31, PT ;  /* 0x000000311600780c */ /* 0x000fe40003f44270 */
[----:B------:R-:W-:Y:S01]  /*47a0*/  F2FP.TF32.F32.PACK_B R13, R13 ;  /* 0x0000000dff0d723e */ /* 0x000fe200024050ff */
[----:B------:R-:W-:Y:S01]  /*47b0*/  @P1 STG.E desc[UR36][R4.64+0xa4], R45 ;  /* 0x0000a42d04001986 */ /* 0x000fe2000c101924 */
[----:B0-----:R-:W-:Y:S01]  /*47c0*/  FMUL R3, R48, R58 ;  /* 0x0000003a30037220 */ /* 0x001fe20000400000 */
[----:B------:R-:W-:Y:S02]  /*47d0*/  ISETP.GT.AND P1, PT, R22, 0x38, PT ;  /* 0x000000381600780c */ /* 0x000fe40003f24270 */
[----:B------:R0:W-:Y:S01]  /*47e0*/  @P4 STG.E desc[UR36][R6.64+0xa0], R11 ;  /* 0x0000a00b06004986 */ /* 0x0001e2000c101924 */
[----:B------:R-:W-:-:S02]  /*47f0*/  ISETP.GT.AND P4, PT, R0, RZ, P3 ;  /* 0x000000ff0000720c */ /* 0x000fc40001f84270 */
[----:B------:R-:W-:Y:S01]  /*4800*/  F2FP.TF32.F32.PACK_B R3, R3 ;  /* 0x00000003ff03723e */ /* 0x000fe200024050ff */
[----:B------:R-:W-:Y:S01]  /*4810*/  @P5 STG.E desc[UR36][R6.64+0xa4], R47 ;  /* 0x0000a42f06005986 */ /* 0x000fe2000c101924 */
[----:B------:R-:W-:Y:S01]  /*4820*/  ISETP.GT.AND P5, PT, R0, RZ, P2 ;  /* 0x000000ff0000720c */ /* 0x000fe200017a4270 */
[-C--:B-1----:R-:W-:Y:S01]  /*4830*/  FMUL R9, R50, R58.reuse ;  /* 0x0000003a32097220 */ /* 0x082fe20000400000 */
[C---:B------:R-:W-:Y:S02]  /*4840*/  ISETP.GT.AND P3, PT, R0.reuse, 0x8, P3 ;  /* 0x000000080000780c */ /* 0x040fe40001f64270 */
[----:B------:R-:W-:Y:S02]  /*4850*/  ISETP.GT.AND P2, PT, R0, 0x8, P2 ;  /* 0x000000080000780c */ /* 0x000fe40001744270 */
[----:B------:R-:W-:Y:S01]  /*4860*/  F2FP.TF32.F32.PACK_B R9, R9 ;  /* 0x00000009ff09723e */ /* 0x000fe200024050ff */
[----:B0-----:R-:W-:Y:S01]  /*4870*/  FMUL R11, R54, R58 ;  /* 0x0000003a360b7220 */ /* 0x001fe20000400000 */
[----:B------:R-:W-:Y:S01]  /*4880*/  F2FP.TF32.F32.PACK_B R53, R53 ;  /* 0x00000035ff35723e */ /* 0x000fe200024050ff */
[----:B------:R-:W-:Y:S01]  /*4890*/  @P4 STG.E desc[UR36][R4.64+0xc0], R3 ;  /* 0x0000c00304004986 */ /* 0x000fe2000c101924 */
[----:B------:R-:W-:-:S02]  /*48a0*/  ISETP.GT.AND P4, PT, R0, RZ, P1 ;  /* 0x000000ff0000720c */ /* 0x000fc40000f84270 */
[C---:B------:R-:W-:Y:S01]  /*48b0*/  ISETP.GT.AND P1, PT, R0.reuse, 0x8, P1 ;  /* 0x000000080000780c */ /* 0x040fe20000f24270 */
[----:B------:R-:W-:Y:S01]  /*48c0*/  @P5 STG.E desc[UR36][R4.64+0xc4], R49 ;  /* 0x0000c43104005986 */ /* 0x000fe2000c101924 */
[C---:B------:R-:W-:Y:S02]  /*48d0*/  ISETP.GT.AND P5, PT, R0.reuse, RZ, P0 ;  /* 0x000000ff0000720c */ /* 0x040fe400007a4270 */
[----:B------:R-:W-:Y:S01]  /*48e0*/  ISETP.GT.AND P0, PT, R0, 0x8, P0 ;  /* 0x000000080000780c */ /* 0x000fe20000704270 */
[----:B------:R-:W-:Y:S01]  /*48f0*/  @P3 STG.E desc[UR36][R6.64+0xc0], R9 ;  /* 0x0000c00906003986 */ /* 0x000fe2000c101924 */
[----:B------:R-:W-:Y:S02]  /*4900*/  F2FP.TF32.F32.PACK_B R11, R11 ;  /* 0x0000000bff0b723e */ /* 0x000fe400024050ff */
[----:B------:R-:W-:Y:S01]  /*4910*/  F2FP.TF32.F32.PACK_B R55, R55 ;  /* 0x00000037ff37723e */ /* 0x000fe200024050ff */
[----:B------:R-:W-:Y:S04]  /*4920*/  @P2 STG.E desc[UR36][R6.64+0xc4], R51 ;  /* 0x0000c43306002986 */ /* 0x000fe8000c101924 */
[----:B------:R-:W-:Y:S04]  /*4930*/  @P4 STG.E desc[UR36][R4.64+0xe0], R13 ;  /* 0x0000e00d04004986 */ /* 0x000fe8000c101924 */
[----:B------:R0:W-:Y:S02]  /*4940*/  @P5 STG.E desc[UR36][R4.64+0xe4], R53 ;  /* 0x0000e43504005986 */ /* 0x0001e4000c101924 */
[----:B0-----:R-:W-:-:S02]  /*4950*/  @P1 IMAD.MOV.U32 R4, RZ, RZ, R6 ;  /* 0x000000ffff041224 */ /* 0x001fc400078e0006 */
[----:B------:R-:W-:-:S05]  /*4960*/  @P1 IMAD.MOV.U32 R5, RZ, RZ, R7 ;  /* 0x000000ffff051224 */ /* 0x000fca00078e0007 */
[----:B------:R0:W-:Y:S04]  /*4970*/  @P1 STG.E desc[UR36][R4.64+0xe0], R11 ;  /* 0x0000e00b04001986 */ /* 0x0001e8000c101924 */
[----:B------:R0:W-:Y:S02]  /*4980*/  @P0 STG.E desc[UR36][R6.64+0xe4], R55 ;  /* 0x0000e43706000986 */ /* 0x0001e4000c101924 */
.L_x_100:
[----:B------:R-:W-:Y:S05]  /*4990*/  BSYNC B0 ;  /* 0x0000000000007941 */ /* 0x000fea0003800000 */
.L_x_38:
[----:B0-----:R-:W3:Y:S01]  /*49a0*/  LDL.64 R4, [R1] ;  /* 0x0000000001047983 */ /* 0x001ee20000100a00 */
[----:B------:R-:W-:Y:S01]  /*49b0*/  ULDC.64 UR4, c[0x0][0x650] ;  /* 0x0001940000047ab9 */ /* 0x000fe20000000a00 */
[----:B------:R-:W-:Y:S02]  /*49c0*/  IMAD.U32 R0, RZ, RZ, UR44 ;  /* 0x0000002cff007e24 */ /* 0x000fe4000f8e00ff */
[----:B------:R-:W-:Y:S02]  /*49d0*/  IMAD.MOV.U32 R22, RZ, RZ, -0x1 ;  /* 0xffffffffff167424 */ /* 0x000fe400078e00ff */
[----:B------:R0:W-:Y:S01]  /*49e0*/  SYNCS.ARRIVE.TRANS64.A1T0 RZ, [R0+UR48], RZ ;  /* 0x000000ff00ff79a7 */ /* 0x0001e20008100030 */
[----:B-----5:R-:W-:Y:S02]  /*49f0*/  IMAD.MOV.U32 R18, RZ, RZ, -0x1 ;  /* 0xffffffffff127424 */ /* 0x020fe400078e00ff */
[----:B--2---:R-:W-:Y:S01]  /*4a00*/  IMAD.MOV.U32 R19, RZ, RZ, -0x1 ;  /* 0xffffffffff137424 */ /* 0x004fe200078e00ff */
[----:B0-----:R-:W-:-:S02]  /*4a10*/  PRMT R0, RZ, 0x7610, R0 ;  /* 0x00007610ff007816 */ /* 0x001fc40000000000 */
[----:B---3--:R-:W-:-:S05]  /*4a20*/  LEA R16, P0, R4, R16, 0x1 ;  /* 0x0000001004107211 */ /* 0x008fca00078008ff */
[----:B------:R-:W-:Y:S01]  /*4a30*/  IMAD.X R17, R68, 0x1, R17, P0 ;  /* 0x0000000144117824 */ /* 0x000fe200000e0611 */
[----:B------:R-:W-:-:S04]  /*4a40*/  ISETP.GE.U32.AND P0, PT, R16, UR4, PT ;  /* 0x0000000410007c0c */ /* 0x000fc8000bf06070 */
[----:B------:R-:W-:-:S13]  /*4a50*/  ISETP.GE.U32.AND.EX P0, PT, R17, UR5, PT, P0 ;  /* 0x0000000511007c0c */ /* 0x000fda000bf06100 */
[----:B------:R-:W-:Y:S05]  /*4a60*/  @P0 BRA `(.L_x_101) ;  /* 0x00000004004c0947 */ /* 0x000fea0003800000 */
[----:B----4-:R-:W0:Y:S01]  /*4a70*/  LDC.64 R10, c[0x0][0x628] ;  /* 0x00018a00ff0a7b82 */ /* 0x010e220000000a00 */
[----:B------:R-:W2:Y:S01]  /*4a80*/  S2R R12, SR_CTAID.X ;  /* 0x00000000000c7919 */ /* 0x000ea20000002500 */
[----:B-1----:R-:W-:Y:S02]  /*4a90*/  IMAD.MOV.U32 R8, RZ, RZ, R16 ;  /* 0x000000ffff087224 */ /* 0x002fe400078e0010 */
[----:B------:R-:W-:Y:S01]  /*4aa0*/  IMAD.MOV.U32 R9, RZ, RZ, R17 ;  /* 0x000000ffff097224 */ /* 0x000fe200078e0011 */
[----:B------:R-:W1:Y:S03]  /*4ab0*/  S2R R18, SR_CTAID.Y ;  /* 0x0000000000127919 */ /* 0x000e660000002600 */
[----:B------:R-:W3:Y:S08]  /*4ac0*/  LDC R0, c[0x0][0x630] ;  /* 0x00018c00ff007b82 */ /* 0x000ef00000000800 */
[----:B------:R-:W4:Y:S01]  /*4ad0*/  LDC.64 R14, c[0x0][0x620] ;  /* 0x00018800ff0e7b82 */ /* 0x000f220000000a00 */
[----:B0-----:R-:W-:-:S04]  /*4ae0*/  ISETP.NE.U32.AND P0, PT, R10, RZ, PT ;  /* 0x000000ff0a00720c */ /* 0x001fc80003f05070 */
[----:B------:R-:W-:-:S13]  /*4af0*/  ISETP.NE.AND.EX P0, PT, R11, RZ, PT, P0 ;  /* 0x000000ff0b00720c */ /* 0x000fda0003f05300 */
[----:B-1234-:R-:W-:Y:S05]  /*4b00*/  @!P0 BRA `(.L_x_102) ;  /* 0x0000000000288947 */ /* 0x01efea0003800000 */
[----:B------:R-:W0:Y:S02]  /*4b10*/  LDC R3, c[0x0][0x634] ;  /* 0x00018d00ff037b82 */ /* 0x000e240000000800 */
[----:B0-----:R-:W-:-:S05]  /*4b20*/  IADD3 R3, P0, R16, R3, RZ ;  /* 0x0000000310037210 */ /* 0x001fca0007f1e0ff */
        /* <DEDUP_REMOVED lines=8> */
.L_x_102:
[-CC-:B------:R-:W-:Y:S01]  /*4bb0*/  SHF.R.U64 R19, R8, R0.reuse, R9.reuse ;  /* 0x0000000008137219 */ /* 0x180fe20000001209 */
[----:B------:R-:W0:Y:S01]  /*4bc0*/  LDC.64 R24, c[0x0][0x640] ;  /* 0x00019000ff187b82 */ /* 0x000e220000000a00 */
[----:B------:R-:W-:Y:S01]  /*4bd0*/  SHF.R.U32.HI R0, RZ, R0, R9 ;  /* 0x00000000ff007219 */ /* 0x000fe20000011609 */
[----:B------:R-:W-:Y:S01]  /*4be0*/  ULDC UR4, c[0x0][0x150] ;  /* 0x0000540000047ab9 */ /* 0x000fe20000000800 */
[----:B------:R-:W-:Y:S02]  /*4bf0*/  IADD3 R3, P0, RZ, -R19, RZ ;  /* 0x80000013ff037210 */ /* 0x000fe40007f1e0ff */
[----:B------:R-:W-:-:S03]  /*4c00*/  I2FP.F32.U32 R7, R12 ;  /* 0x0000000c00077245 */ /* 0x000fc60000201000 */
[----:B------:R-:W1:Y:S01]  /*4c10*/  LDC R6, c[0x0][0x618] ;  /* 0x00018600ff067b82 */ /* 0x000e620000000800 */
[----:B------:R-:W-:Y:S02]  /*4c20*/  IMAD.X R5, RZ, RZ, ~R0, P0 ;  /* 0x000000ffff057224 */ /* 0x000fe400000e0e00 */
[----:B------:R-:W-:Y:S01]  /*4c30*/  FMUL R7, R7, UR4 ;  /* 0x0000000407077c20 */ /* 0x000fe20008400000 */
[----:B------:R-:W-:Y:S01]  /*4c40*/  ULDC UR4, c[0x0][0x154] ;  /* 0x0000550000047ab9 */ /* 0x000fe20000000800 */
[-C--:B------:R-:W-:Y:S02]  /*4c50*/  IMAD R0, R5, R14.reuse, RZ ;  /* 0x0000000e05007224 */ /* 0x080fe400078e02ff */
[C---:B------:R-:W-:Y:S01]  /*4c60*/  IMAD.WIDE.U32 R4, R3.reuse, R14, R16 ;  /* 0x0000000e03047225 */ /* 0x040fe200078e0010 */
[----:B------:R-:W2:Y:S01]  /*4c70*/  LDC R8, c[0x0][0x608] ;  /* 0x00018200ff087b82 */ /* 0x000ea20000000800 */
[----:B------:R-:W3:Y:S02]  /*4c80*/  F2I.U32.TRUNC.NTZ R7, R7 ;  /* 0x0000000700077305 */ /* 0x000ee4000020f000 */
[----:B------:R-:W-:Y:S01]  /*4c90*/  IMAD R3, R3, R15, R0 ;  /* 0x0000000f03037224 */ /* 0x000fe200078e0200 */
[----:B------:R-:W-:-:S03]  /*4ca0*/  I2FP.F32.U32 R0, R18 ;  /* 0x0000001200007245 */ /* 0x000fc60000201000 */
[----:B------:R-:W-:Y:S01]  /*4cb0*/  IMAD.IADD R3, R5, 0x1, R3 ;  /* 0x0000000105037824 */ /* 0x000fe200078e0203 */
[----:B------:R-:W4:Y:S01]  /*4cc0*/  LDC R11, c[0x0][0x658] ;  /* 0x00019600ff0b7b82 */ /* 0x000f220000000800 */
[----:B0-----:R-:W-:-:S04]  /*4cd0*/  ISETP.NE.U32.AND P0, PT, R24, RZ, PT ;  /* 0x000000ff1800720c */ /* 0x001fc80003f05070 */
[----:B------:R-:W-:-:S03]  /*4ce0*/  ISETP.NE.AND.EX P0, PT, R25, RZ, PT, P0 ;  /* 0x000000ff1900720c */ /* 0x000fc60003f05300 */
[----:B------:R-:W0:Y:S01]  /*4cf0*/  LDC R9, c[0x0][0x144] ;  /* 0x00005100ff097b82 */ /* 0x000e220000000800 */
[-C--:B-1----:R-:W-:Y:S01]  /*4d00*/  SHF.R.U64 R10, R4, R6.reuse, R3 ;  /* 0x00000006040a7219 */ /* 0x082fe20000001203 */
[----:B---3--:R-:W-:Y:S01]  /*4d10*/  IMAD.MOV R7, RZ, RZ, -R7 ;  /* 0x000000ffff077224 */ /* 0x008fe200078e0a07 */
[----:B------:R-:W-:Y:S01]  /*4d20*/  SHF.R.U32.HI R3, RZ, R6, R3 ;  /* 0x00000006ff037219 */ /* 0x000fe20000011603 */
[----:B------:R-:W-:-:S04]  /*4d30*/  FMUL R6, R0, UR4 ;  /* 0x0000000400067c20 */ /* 0x000fc80008400000 */
[----:B------:R-:W1:Y:S01]  /*4d40*/  LDC R21, c[0x0][0x148] ;  /* 0x00005200ff157b82 */ /* 0x000e620000000800 */
[----:B------:R3:W0:Y:S01]  /*4d50*/  F2I.U32.TRUNC.NTZ R14, R6 ;  /* 0x00000006000e7305 */ /* 0x000622000020f000 */
[-CC-:B--2---:R-:W-:Y:S02]  /*4d60*/  SHF.R.U64 R13, R10, R8.reuse, R3.reuse ;  /* 0x000000080a0d7219 */ /* 0x184fe40000001203 */
[----:B------:R-:W-:-:S04]  /*4d70*/  SHF.R.U32.HI R0, RZ, R8, R3 ;  /* 0x00000008ff007219 */ /* 0x000fc80000011603 */
[----:B------:R-:W2:Y:S01]  /*4d80*/  LDC R20, c[0x0][0x648] ;  /* 0x00019200ff147b82 */ /* 0x000ea20000000800 */
[-CC-:B----4-:R-:W-:Y:S02]  /*4d90*/  SHF.R.U64 R15, R13, R11.reuse, R0.reuse ;  /* 0x0000000b0d0f7219 */ /* 0x190fe40000001200 */
[----:B------:R-:W-:-:S03]  /*4da0*/  SHF.R.U32.HI R5, RZ, R11, R0 ;  /* 0x0000000bff057219 */ /* 0x000fc60000011600 */
[----:B------:R-:W-:Y:S02]  /*4db0*/  IMAD.MOV.U32 R4, RZ, RZ, R15 ;  /* 0x000000ffff047224 */ /* 0x000fe400078e000f */
[----:B------:R-:W4:Y:S01]  /*4dc0*/  LDC R26, c[0x0][0x638] ;  /* 0x00018e00ff1a7b82 */ /* 0x000f220000000800 */
[----:B0-----:R-:W-:-:S07]  /*4dd0*/  IMAD R22, R9, R7, R12 ;  /* 0x0000000709167224 */ /* 0x001fce00078e020c */
[----:B------:R-:W0:Y:S08]  /*4de0*/  LDC R27, c[0x0][0x610] ;  /* 0x00018400ff1b7b82 */ /* 0x000e300000000800 */
[----:B------:R-:W0:Y:S01]  /*4df0*/  LDC R28, c[0x0][0x600] ;  /* 0x00018000ff1c7b82 */ /* 0x000e220000000800 */
[----:B-123--:R-:W-:Y:S05]  /*4e00*/  @!P0 BRA `(.L_x_103) ;  /* 0x0000000000288947 */ /* 0x00efea0003800000 */
[----:B------:R-:W1:Y:S02]  /*4e10*/  LDC R0, c[0x0][0x64c] ;  /* 0x00019300ff007b82 */ /* 0x000e640000000800 */
[----:B-1----:R-:W-:-:S05]  /*4e20*/  IADD3 R3, P0, R15, R0, RZ ;  /* 0x000000000f037210 */ /* 0x002fca0007f1e0ff */
        /* <DEDUP_REMOVED lines=8> */
.L_x_103:
[----:B------:R-:W-:Y:S01]  /*4eb0*/  ISETP.NE.AND P0, PT, R2, 0x1, PT ;  /* 0x000000010200780c */ /* 0x000fe20003f05270 */
[----:B------:R-:W-:Y:S01]  /*4ec0*/  IMAD.MOV R14, RZ, RZ, -R14 ;  /* 0x000000ffff0e7224 */ /* 0x000fe200078e0a0e */
[----:B------:R-:W-:Y:S02]  /*4ed0*/  SHF.R.U64 R0, R4, R20, R5 ;  /* 0x0000001404007219 */ /* 0x000fe40000001205 */
[----:B------:R-:W-:Y:S02]  /*4ee0*/  LOP3.LUT R3, R13, R70, RZ, 0xc0, !PT ;  /* 0x000000460d037212 */ /* 0x000fe400078ec0ff */
[----:B------:R-:W-:Y:S01]  /*4ef0*/  LOP3.LUT R5, R10, R69, RZ, 0xc0, !PT ;  /* 0x000000450a057212 */ /* 0x000fe200078ec0ff */
[----:B------:R-:W-:Y:S02]  /*4f00*/  IMAD.MOV R4, RZ, RZ, -R0 ;  /* 0x000000ffff047224 */ /* 0x000fe400078e0a00 */
[----:B------:R-:W-:Y:S02]  /*4f10*/  IMAD R3, R66, R0, R3 ;  /* 0x0000000042037224 */ /* 0x000fe400078e0203 */
[----:B----4-:R-:W-:-:S02]  /*4f20*/  IMAD R0, R4, R26, R15 ;  /* 0x0000001a04007224 */ /* 0x010fc400078e020f */
[----:B------:R-:W-:Y:S02]  /*4f30*/  @P0 IMAD R22, R21, R14, R18 ;  /* 0x0000000e15160224 */ /* 0x000fe400078e0212 */
[----:B------:R-:W-:Y:S02]  /*4f40*/  IMAD.MOV.U32 R4, RZ, RZ, 0x1 ;  /* 0x00000001ff047424 */ /* 0x000fe400078e00ff */
[----:B0-----:R-:W-:Y:S02]  /*4f50*/  IMAD R22, R3, R27, R22 ;  /* 0x0000001b03167224 */ /* 0x001fe400078e0216 */
[----:B------:R-:W-:Y:S01]  /*4f60*/  IMAD R3, R0, R28, R5 ;  /* 0x0000001c00037224 */ /* 0x000fe200078e0205 */
[----:B------:R-:W-:-:S04]  /*4f70*/  PRMT R0, R4, 0x7610, R0 ;  /* 0x0000761004007816 */ /* 0x000fc80000000000 */
[----:B------:R-:W-:Y:S02]  /*4f80*/  SEL R18, R3, R22, !P0 ;  /* 0x0000001603127207 */ /* 0x000fe40004000000 */
[----:B------:R-:W-:-:S07]  /*4f90*/  SEL R22, R22, R3, !P0 ;  /* 0x0000000316167207 */ /* 0x000fce0004000000 */
.L_x_101:
[----:B------:R-:W-:Y:S01]  /*4fa0*/  UIMAD.WIDE.U32 UR4, UR38, 0x24924925, URZ ;  /* 0x24924925260478a5 */ /* 0x000fe2000f8e003f */
[----:B------:R-:W-:Y:S02]  /*4fb0*/  LOP3.LUT P0, RZ, R0, 0xff, RZ, 0xc0, !PT ;  /* 0x000000ff00ff7812 */ /* 0x000fe4000780c0ff */
[----:B------:R-:W-:Y:S01]  /*4fc0*/  LOP3.LUT R75, R75, 0x1, RZ, 0x3c, !PT ;  /* 0x000000014b4b7812 */ /* 0x000fe200078e3cff */
[----:B------:R-:W-:-:S04]  /*4fd0*/  UIADD3 UR4, UR38, -UR5, URZ ;  /* 0x8000000526047290 */ /* 0x000fc8000fffe03f */
[----:B------:R-:W-:-:S04]  /*4fe0*/  ULEA.HI UR4, UR4, UR5, URZ, 0x1f ;  /* 0x0000000504047291 */ /* 0x000fc8000f8ff83f */
[----:B------:R-:W-:-:S04]  /*4ff0*/  USHF.R.U32.HI UR4, URZ, 0x2, UR4 ;  /* 0x000000023f047899 */ /* 0x000fc80008011604 */
[----:B------:R-:W-:Y:S01]  /*5000*/  UIMAD UR38, UR4, -0x7, UR38 ;  /* 0xfffffff9042678a4 */ /* 0x000fe2000f8e0226 */
[----:B------:R-:W-:Y:S11]  /*5010*/  @P0 BRA `(.L_x_104) ;  /* 0xffffffc800180947 */ /* 0x000ff6000383ffff */
[----:B------:R-:W-:Y:S05]  /*5020*/  EXIT ;  /* 0x000000000000794d */ /* 0x000fea0003800000 */
.L_x_17:
[----:B------:R-:W-:-:S08]  /*5030*/  ISETP.NE.AND P0, PT, R9, RZ, PT ;  /* 0x000000ff0900720c */ /* 0x000fd00003f05270 */
[----:B0-----:R-:W0:-:S00]  /*5040*/  USETMAXREG.DEALLOC.CTAPOOL 0x28 ;  /* 0x00000028000079c8 */ /* 0x001e0000080e0500 */
[----:B------:R-:W-:Y:S05]  /*5050*/  @P0 EXIT ;  /* 0x000000000000094d */ /* 0x000fea0003800000 */
[----:B0-----:R-:W-:Y:S01]  /*5060*/  LOP3.LUT P0, RZ, R3, 0xff, RZ, 0xc0, !PT ;  /* 0x000000ff03ff7812 */ /* 0x001fe2000780c0ff */
[----:B------:R-:W-:Y:S02]  /*5070*/  IMAD.MOV.U32 R3, RZ, RZ, 0x1 ;  /* 0x00000001ff037424 */ /* 0x000fe400078e00ff */
[----:B------:R-:W-:-:S10]  /*5080*/  IMAD.MOV.U32 R8, RZ, RZ, RZ ;  /* 0x000000ffff087224 */ /* 0x000fd400078e00ff */
[----:B------:R-:W-:Y:S05]  /*5090*/  @!P0 BRA `(.L_x_105) ;  /* 0x0000000c009c8947 */ /* 0x000fea0003800000 */
[----:B------:R-:W0:Y:S01]  /*50a0*/  S2UR UR5, SR_CgaCtaId ;  /* 0x00000000000579c3 */ /* 0x000e220000008800 */
[----:B------:R-:W-:Y:S01]  /*50b0*/  UMOV UR7, 0x1 ;  /* 0x0000000100077882 */ /* 0x000fe20000000000 */
[----:B------:R-:W-:Y:S01]  /*50c0*/  LOP3.LUT P0, RZ, R4, 0x1f, RZ, 0xc0, !PT ;  /* 0x0000001f04ff7812 */ /* 0x000fe2000780c0ff */
[----:B------:R-:W-:Y:S01]  /*50d0*/  ULDC UR14, c[0x0][0x658] ;  /* 0x00019600000e7ab9 */ /* 0x000fe20000000800 */
[----:B------:R-:W-:Y:S01]  /*50e0*/  UMOV UR6, 0xffffffff ;  /* 0xffffffff00067882 */ /* 0x000fe20000000000 */
[----:B------:R-:W-:Y:S01]  /*50f0*/  BSSY B0, `(.L_x_105) ;  /* 0x00000e1000007945 */ /* 0x000fe20003800000 */
[----:B------:R-:W-:Y:S01]  /*5100*/  USHF.L.U32 UR6, UR6, UR14, URZ ;  /* 0x0000000e06067299 */ /* 0x000fe2000800063f */
[C---:B------:R-:W-:Y:S01]  /*5110*/  ISETP.NE.AND P2, PT, R5.reuse, RZ, PT ;  /* 0x000000ff0500720c */ /* 0x040fe20003f45270 */
[----:B------:R-:W-:Y:S01]  /*5120*/  IMAD.MOV.U32 R10, RZ, RZ, 0x1 ;  /* 0x00000001ff0a7424 */ /* 0x000fe200078e00ff */
[----:B------:R-:W-:Y:S01]  /*5130*/  ISETP.NE.OR P0, PT, R5, RZ, !P0 ;  /* 0x000000ff0500720c */ /* 0x000fe20004705670 */
[----:B------:R-:W-:Y:S01]  /*5140*/  IMAD.MOV.U32 R3, RZ, RZ, 0x1 ;  /* 0x00000001ff037424 */ /* 0x000fe200078e00ff */
[----:B------:R-:W-:Y:S01]  /*5150*/  LOP3.LUT R9, R23, 0x2, RZ, 0xfc, !PT ;  /* 0x0000000217097812 */ /* 0x000fe200078efcff */
[----:B------:R-:W-:Y:S01]  /*5160*/  IMAD.MOV.U32 R8, RZ, RZ, RZ ;  /* 0x000000ffff087224 */ /* 0x000fe200078e00ff */
[----:B------:R-:W-:Y:S01]  /*5170*/  ULDC UR13, c[0x0][0x600] ;  /* 0x00018000000d7ab9 */ /* 0x000fe20000000800 */
[----:B------:R-:W-:Y:S01]  /*5180*/  UMOV UR23, 0x5 ;  /* 0x0000000500177882 */ /* 0x000fe20000000000 */
[----:B------:R-:W-:-:S02]  /*5190*/  UIADD3 UR42, UR40, 0x1, URZ ;  /* 0x00000001282a7890 */ /* 0x000fc4000fffe03f */
[----:B------:R-:W-:Y:S02]  /*51a0*/  UIADD3 UR13, UR13, -0x1, URZ ;  /* 0xffffffff0d0d7890 */ /* 0x000fe4000fffe03f */
[----:B------:R-:W-:Y:S02]  /*51b0*/  USHF.L.U32 UR14, UR7, UR14, URZ ;  /* 0x0000000e070e7299 */ /* 0x000fe4000800063f */
[----:B------:R-:W-:Y:S01]  /*51c0*/  ULOP3.LUT UR21, URZ, UR6, URZ, 0x33, !UPT ;  /* 0x000000063f157292 */ /* 0x000fe2000f8e333f */
[----:B------:R-:W-:Y:S01]  /*51d0*/  ULDC.64 UR30, c[0x0][0x198] ;  /* 0x00006600001e7ab9 */ /* 0x000fe20000000a00 */
[----:B0-----:R-:W-:Y:S02]  /*51e0*/  ULOP3.LUT UR4, UR5, 0x1, URZ, 0xc0, !UPT ;  /* 0x0000000105047892 */ /* 0x001fe4000f8ec03f */
[----:B------:R-:W-:Y:S02]  /*51f0*/  USHF.R.U32.HI UR41, URZ, 0x1, UR5 ;  /* 0x000000013f297899 */ /* 0x000fe40008011605 */
[----:B------:R-:W-:-:S02]  /*5200*/  USHF.L.U32 UR15, UR5, 0x5, URZ ;  /* 0x00000005050f7899 */ /* 0x000fc4000800063f */
[----:B------:R-:W-:Y:S02]  /*5210*/  USHF.L.U32 UR37, UR5, 0xa, URZ ;  /* 0x0000000a05257899 */ /* 0x000fe4000800063f */
[----:B------:R-:W-:Y:S02]  /*5220*/  ULOP3.LUT UR5, UR5, 0xfffffffe, URZ, 0xc0, !UPT ;  /* 0xfffffffe05057892 */ /* 0x000fe4000f8ec03f */
[----:B------:R-:W-:Y:S02]  /*5230*/  UISETP.GT.U32.AND UP0, UPT, UR4, 0xffff, UPT ;  /* 0x0000ffff0400788c */ /* 0x000fe4000bf04070 */
[----:B------:R-:W-:Y:S02]  /*5240*/  USHF.L.U32 UR22, UR7, UR5, URZ ;  /* 0x0000000507167299 */ /* 0x000fe4000800063f */
[----:B------:R-:W-:Y:S02]  /*5250*/  ULOP3.LUT UR5, UR5, 0x1, URZ, 0xfc, !UPT ;  /* 0x0000000105057892 */ /* 0x000fe4000f8efc3f */
[----:B------:R-:W-:-:S02]  /*5260*/  USEL UR4, UR4, 0xffff, !UP0 ;  /* 0x0000ffff04047887 */ /* 0x000fc4000c000000 */
[----:B------:R-:W-:Y:S02]  /*5270*/  USHF.L.U32 UR5, UR7, UR5, URZ ;  /* 0x0000000507057299 */ /* 0x000fe4000800063f */
[----:B------:R-:W-:Y:S02]  /*5280*/  ULOP3.LUT UR4, UR4, 0xffff, URZ, 0xc0, !UPT ;  /* 0x0000ffff04047892 */ /* 0x000fe4000f8ec03f */
[----:B------:R-:W-:Y:S02]  /*5290*/  ULOP3.LUT UR15, UR15, 0x20, URZ, 0xc0, !UPT ;  /* 0x000000200f0f7892 */ /* 0x000fe4000f8ec03f */
[----:B------:R-:W-:Y:S02]  /*52a0*/  ULOP3.LUT UR22, UR22, UR5, URZ, 0xfc, !UPT ;  /* 0x0000000516167292 */ /* 0x000fe4000f8efc3f */
[----:B------:R-:W-:-:S12]  /*52b0*/  USHF.L.U32 UR23, UR23, UR4, URZ ;  /* 0x0000000417177299 */ /* 0x000fd8000800063f */
.L_x_117:
[----:B------:R-:W-:-:S03]  /*52c0*/  UMOV UR4, 0xffffffff ;  /* 0xffffffff00047882 */ /* 0x000fc60000000000 */
[----:B------:R-:W-:Y:S05]  /*52d0*/  BRA.DIV UR4, `(.L_x_106) ;  /* 0x0000001204947947 */ /* 0x000fea000b800000 */
[----:B------:R-:W-:-:S13]  /*52e0*/  ELECT P6, URZ, PT ;  /* 0x00000000003f782f */ /* 0x000fda00038c0000 */
.L_x_133:
[----:B------:R-:W0:Y:S01]  /*52f0*/  LDC R4, c[0x0][0x28c] ;  /* 0x0000a300ff047b82 */ /* 0x000e220000000800 */
[----:B------:R-:W-:Y:S01]  /*5300*/  BSSY B1, `(.L_x_107) ;  /* 0x0000049000017945 */ /* 0x000fe20003800000 */
[----:B0-----:R-:W-:-:S13]  /*5310*/  ISETP.LT.OR P6, PT, R4, 0x1, !P6 ;  /* 0x000000010400780c */ /* 0x001fda00077c1670 */
[----:B------:R-:W-:Y:S05]  /*5320*/  @P6 BRA `(.L_x_108) ;  /* 0x0000000400186947 */ /* 0x000fea0003800000 */
[----:B------:R-:W-:Y:S01]  /*5330*/  LEA R22, R22, UR41, 0x1 ;  /* 0x0000002916167c11 */ /* 0x000fe2000f8e08ff */
[----:B------:R-:W-:Y:S01]  /*5340*/  IMAD.MOV.U32 R13, RZ, RZ, RZ ;  /* 0x000000ffff0d7224 */ /* 0x000fe200078e00ff */
[----:B------:R-:W-:Y:S01]  /*5350*/  LEA R18, R18, UR15, 0x6 ;  /* 0x0000000f12127c11 */ /* 0x000fe2000f8e30ff */
[----:B------:R-:W-:Y:S02]  /*5360*/  IMAD.U32 R14, RZ, RZ, UR42 ;  /* 0x0000002aff0e7e24 */ /* 0x000fe4000f8e00ff */
[----:B------:R-:W-:Y:S02]  /*5370*/  IMAD.MOV.U32 R4, RZ, RZ, R3 ;  /* 0x000000ffff047224 */ /* 0x000fe400078e0003 */
[----:B------:R-:W-:Y:S02]  /*5380*/  IMAD.MOV.U32 R5, RZ, RZ, R8 ;  /* 0x000000ffff057224 */ /* 0x000fe400078e0008 */
[----:B------:R-:W-:-:S07]  /*5390*/  IMAD.SHL.U32 R22, R22, 0x20, RZ ;  /* 0x0000002016167824 */ /* 0x000fce00078e00ff */
.L_x_112:
[----:B------:R-:W0:Y:S01]  /*53a0*/  S2R R7, SR_CgaCtaId ;  /* 0x0000000000077919 */ /* 0x000e220000008800 */
[----:B------:R-:W-:-:S04]  /*53b0*/  MOV R6, 0x400 ;  /* 0x0000040000067802 */ /* 0x000fc80000000f00 */
[----:B0-----:R-:W-:Y:S02]  /*53c0*/  LEA R12, R7, R6, 0x18 ;  /* 0x00000006070c7211 */ /* 0x001fe400078ec0ff */
[----:B------:R-:W-:Y:S01]  /*53d0*/  SHF.L.U32 R6, R4, 0x1f, RZ ;  /* 0x0000001f04067819 */ /* 0x000fe200000006ff */
[----:B------:R-:W0:Y:S02]  /*53e0*/  @!P2 LDC R7, c[0x0][0x500] ;  /* 0x00014000ff07ab82 */ /* 0x000e240000000800 */
[----:B------:R-:W-:-:S04]  /*53f0*/  IMAD R11, R5, 0x8, R12 ;  /* 0x00000008050b7824 */ /* 0x000fc800078e020c */
[----:B------:R-:W1:Y:S02]  /*5400*/  SYNCS.PHASECHK.TRANS64.TRYWAIT P1, [R11+URZ+0x38], R6 ;  /* 0x000038060b0075a7 */ /* 0x000e64000802017f */
[----:B-1----:R-:W-:Y:S05]  /*5410*/  @!P1 BRA `(.L_x_109) ;  /* 0x0000001000649947 */ /* 0x002fea0003800000 */
.L_x_134:
[----:B-1----:R-:W-:Y:S01]  /*5420*/  PRMT R6, R9, 0x9910, RZ ;  /* 0x0000991009067816 */ /* 0x002fe200000000ff */
[----:B0-----:R0:W-:Y:S03]  /*5430*/  @!P2 SYNCS.ARRIVE.TRANS64 RZ, [R11+URZ], R7 ;  /* 0x000000070bffa9a7 */ /* 0x0011e6000800003f */
[----:B------:R-:W-:-:S13]  /*5440*/  ISETP.NE.AND P1, PT, R6, 0x2, PT ;  /* 0x000000020600780c */ /* 0x000fda0003f25270 */
[----:B0-----:R-:W-:Y:S05]  /*5450*/  @P1 BRA `(.L_x_110) ;  /* 0x0000000000041947 */ /* 0x001fea0003800000 */
[----:B------:R-:W-:Y:S01]  /*5460*/  BPT.TRAP 0x1 ;  /* 0x000000040000795c */ /* 0x000fe20000300000 */
.L_x_110:
[----:B------:R-:W-:Y:S05]  /*5470*/  @P0 BRA `(.L_x_111) ;  /* 0x0000000000040947 */ /* 0x000fea0003800000 */
[----:B------:R-:W-:Y:S01]  /*5480*/  BPT.TRAP 0x1 ;  /* 0x000000040000795c */ /* 0x000fe20000300000 */
.L_x_111:
[----:B------:R-:W-:Y:S01]  /*5490*/  R2UR UR8, R5 ;  /* 0x00000000050872ca */ /* 0x000fe200000e0000 */
[----:B------:R-:W-:Y:S01]  /*54a0*/  VIADD R14, R14, 0xffffffff ;  /* 0xffffffff0e0e7836 */ /* 0x000fe20000000000 */
[----:B------:R-:W-:Y:S01]  /*54b0*/  R2UR UR10, R12 ;  /* 0x000000000c0a72ca */ /* 0x000fe200000e0000 */
[----:B------:R-:W-:Y:S01]  /*54c0*/  UIADD3 UR4, UP0, UR30, 0xf0, URZ ;  /* 0x000000f01e047890 */ /* 0x000fe2000ff1e03f */
[----:B------:R-:W-:Y:S01]  /*54d0*/  R2UR UR34, R13 ;  /* 0x000000000d2272ca */ /* 0x000fe200000e0000 */
[----:B------:R-:W-:Y:S01]  /*54e0*/  UIADD3 UR38, UP1, UR30, 0x1f0, URZ ;  /* 0x000001f01e267890 */ /* 0x000fe2000ff3e03f */
[----:B------:R-:W-:Y:S01]  /*54f0*/  R2UR UR33, R11 ;  /* 0x000000000b2172ca */ /* 0x000fe200000e0000 */
[----:B------:R-:W-:Y:S01]  /*5500*/  UIADD3.X UR5, URZ, UR31, URZ, UP0, !UPT ;  /* 0x0000001f3f057290 */ /* 0x000fe200087fe43f */
[----:B------:R-:W-:Y:S01]  /*5510*/  R2UR UR35, R22 ;  /* 0x00000000162372ca */ /* 0x000fe200000e0000 */
[----:B------:R-:W-:Y:S01]  /*5520*/  UPRMT UR29, URZ, 0x5410, UR23 ;  /* 0x000054103f1d7896 */ /* 0x000fe20008000017 */
[----:B------:R-:W-:Y:S01]  /*5530*/  R2UR UR36, R19 ;  /* 0x00000000132472ca */ /* 0x000fe200000e0000 */
[----:B------:R-:W-:Y:S01]  /*5540*/  UIADD3.X UR39, URZ, UR31, URZ, UP1, !UPT ;  /* 0x0000001f3f277290 */ /* 0x000fe20008ffe43f */
[----:B------:R-:W-:Y:S01]  /*5550*/  R2UR UR19, R18 ;  /* 0x00000000121372ca */ /* 0x000fe200000e0000 */
[----:B------:R-:W-:Y:S01]  /*5560*/  USHF.L.U32 UR8, UR8, 0xc, URZ ;  /* 0x0000000c08087899 */ /* 0x000fe2000800063f */
[----:B------:R-:W-:Y:S01]  /*5570*/  ISETP.GT.AND P3, PT, R14, 0x1, PT ;  /* 0x000000010e00780c */ /* 0x000fe20003f64270 */
[----:B------:R-:W-:Y:S01]  /*5580*/  UPRMT UR43, URZ, 0x5410, UR22 ;  /* 0x000054103f2b7896 */ /* 0x000fe20008000016 */
[----:B------:R-:W-:Y:S01]  /*5590*/  VIADD R5, R5, 0x1 ;  /* 0x0000000105057836 */ /* 0x000fe20000000000 */
[----:B------:R-:W-:Y:S01]  /*55a0*/  ULEA UR9, UR41, UR8, 0xa ;  /* 0x0000000829097291 */ /* 0x000fe2000f8e503f */
[----:B------:R-:W-:Y:S01]  /*55b0*/  VIADD R13, R13, 0x40 ;  /* 0x000000400d0d7836 */ /* 0x000fe20000000000 */
[----:B------:R-:W-:-:S02]  /*55c0*/  ULOP3.LUT UR8, UR8, 0x400, UR37, 0xf8, !UPT ;  /* 0x0000040008087892 */ /* 0x000fc4000f8ef825 */
[----:B------:R-:W-:Y:S01]  /*55d0*/  ULEA UR24, UR9, UR10, 0x2 ;  /* 0x0000000a09187291 */ /* 0x000fe2000f8e103f */
[C---:B------:R-:W-:Y:S01]  /*55e0*/  ISETP.NE.AND P1, PT, R5.reuse, 0x7, PT ;  /* 0x000000070500780c */ /* 0x040fe20003f25270 */
[----:B------:R-:W-:Y:S02]  /*55f0*/  ULEA UR8, UR8, UR10, 0x2 ;  /* 0x0000000a08087291 */ /* 0x000fe4000f8e103f */
[----:B------:R-:W-:Y:S01]  /*5600*/  UIADD3 UR32, UR24, 0x180, URZ ;  /* 0x0000018018207890 */ /* 0x000fe2000fffe03f */
[----:B------:R-:W-:Y:S01]  /*5610*/  SEL R7, RZ, 0x1, P1 ;  /* 0x00000001ff077807 */ /* 0x000fe20000800000 */
[----:B------:R-:W-:Y:S01]  /*5620*/  UIADD3 UR26, UR34, 0x20, URZ ;  /* 0x00000020221a7890 */ /* 0x000fe2000fffe03f */
[----:B------:R-:W-:Y:S01]  /*5630*/  SEL R5, R5, RZ, P1 ;  /* 0x000000ff05057207 */ /* 0x000fe20000800000 */
[----:B------:R-:W-:Y:S01]  /*5640*/  UIADD3 UR24, UR24, 0x2180, URZ ;  /* 0x0000218018187890 */ /* 0x000fe2000fffe03f */
[----:B------:R-:W-:Y:S01]  /*5650*/  LOP3.LUT R4, R4, R7, RZ, 0x3c, !PT ;  /* 0x0000000704047212 */ /* 0x000fe200078e3cff */
[----:B------:R-:W-:-:S02]  /*5660*/  UIADD3 UR16, UR8, 0x1c180, URZ ;  /* 0x0001c18008107890 */ /* 0x000fc4000fffe03f */
[----:B------:R-:W-:Y:S01]  /*5670*/  UIADD3 UR8, UR8, 0x1e180, URZ ;  /* 0x0001e18008087890 */ /* 0x000fe2000fffe03f */
[----:B------:R-:W-:Y:S01]  /*5680*/  UMOV UR6, 0x0 ;  /* 0x0000000000067882 */ /* 0x000fe20000000000 */
[----:B------:R-:W-:Y:S01]  /*5690*/  UMOV UR7, 0x10000000 ;  /* 0x1000000000077882 */ /* 0x000fe20000000000 */
[----:B------:R-:W-:Y:S01]  /*56a0*/  UMOV UR25, UR33 ;  /* 0x0000002100197c82 */ /* 0x000fe20008000000 */
[----:B------:R-:W-:Y:S01]  /*56b0*/  UMOV UR27, UR35 ;  /* 0x00000023001b7c82 */ /* 0x000fe20008000000 */
[----:B------:R-:W-:Y:S01]  /*56c0*/  UMOV UR28, UR36 ;  /* 0x00000024001c7c82 */ /* 0x000fe20008000000 */
[----:B------:R-:W-:Y:S01]  /*56d0*/  UMOV UR17, UR33 ;  /* 0x0000002100117c82 */ /* 0x000fe20008000000 */
[----:B------:R-:W-:Y:S01]  /*56e0*/  UMOV UR18, UR34 ;  /* 0x0000002200127c82 */ /* 0x000fe20008000000 */
[----:B------:R-:W-:Y:S01]  /*56f0*/  UMOV UR20, UR36 ;  /* 0x0000002400147c82 */ /* 0x000fe20008000000 */
[----:B------:R0:W-:Y:S01]  /*5700*/  UTMALDG.3D.MULTICAST [UR32], [UR4], UR29, desc[UR6] ;  /* 0x00000620040073b4 */ /* 0x0001e2000801181d */
[----:B------:R-:W-:Y:S01]  /*5710*/  UMOV UR9, UR33 ;  /* 0x0000002100097c82 */ /* 0x000fe20008000000 */
[----:B------:R-:W-:Y:S01]  /*5720*/  UMOV UR11, UR19 ;  /* 0x00000013000b7c82 */ /* 0x000fe20008000000 */
[----:B------:R-:W-:Y:S01]  /*5730*/  UMOV UR12, UR36 ;  /* 0x00000024000c7c82 */ /* 0x000fe20008000000 */
[----:B------:R-:W-:Y:S01]  /*5740*/  UMOV UR10, UR26 ;  /* 0x0000001a000a7c82 */ /* 0x000fe20008000000 */
[----:B------:R0:W-:Y:S01]  /*5750*/  UTMALDG.3D.MULTICAST [UR24], [UR4], UR29, desc[UR6] ;  /* 0x00000618040073b4 */ /* 0x0001e2000801181d */
[----:B------:R0:W-:Y:S01]  /*5760*/  UTMALDG.3D.MULTICAST [UR16], [UR38], UR43, desc[UR6] ;  /* 0x00000610260073b4 */ /* 0x0001e2000801182b */
[----:B------:R0:W-:Y:S02]  /*5770*/  UTMALDG.3D.MULTICAST [UR8], [UR38], UR43, desc[UR6] ;  /* 0x00000608260073b4 */ /* 0x0001e4000801182b */
[----:B0-----:R-:W-:Y:S05]  /*5780*/  @P3 BRA `(.L_x_112) ;  /* 0xfffffffc00043947 */ /* 0x001fea000383ffff */
.L_x_108:
[----:B------:R-:W-:Y:S05]  /*5790*/  BSYNC B1 ;  /* 0x0000000000017941 */ /* 0x000fea0003800000 */
.L_x_107:
[----:B------:R-:W2:Y:S01]  /*57a0*/  LDL.64 R20, [R1] ;  /* 0x0000000001147983 */ /* 0x000ea20000100a00 */
[----:B------:R-:W-:Y:S01]  /*57b0*/  LOP3.LUT P4, RZ, R10, 0xff, RZ, 0xc0, !PT ;  /* 0x000000ff0aff7812 */ /* 0x000fe2000788c0ff */
[----:B------:R-:W-:Y:S01]  /*57c0*/  VIADD R11, R8, UR40 ;  /* 0x00000028080b7c36 */ /* 0x000fe20008000000 */
[----:B------:R-:W-:Y:S01]  /*57d0*/  ULDC.64 UR4, c[0x0][0x650] ;  /* 0x0001940000047ab9 */ /* 0x000fe20000000a00 */
[----:B------:R-:W-:Y:S01]  /*57e0*/  IMAD.U32 R8, RZ, RZ, UR40 ;  /* 0x00000028ff087e24 */ /* 0x000fe2000f8e00ff */
[----:B------:R-:W-:Y:S01]  /*57f0*/  UISETP.GE.U32.AND UP0, UPT, UR40, 0x7, UPT ;  /* 0x000000072800788c */ /* 0x000fe2000bf06070 */
[C---:B------:R-:W-:Y:S01]  /*5800*/  IMAD.WIDE.U32 R4, R11.reuse, 0x24924925, RZ ;  /* 0x249249250b047825 */ /* 0x040fe200078e00ff */
[----:B------:R-:W-:Y:S01]  /*5810*/  ISETP.GT.U32.AND P1, PT, R11, 0x6, PT ;  /* 0x000000060b00780c */ /* 0x000fe20003f24070 */
[----:B------:R-:W-:Y:S01]  /*5820*/  BSSY B1, `(.L_x_113) ;  /* 0x000006b000017945 */ /* 0x000fe20003800000 */
[----:B------:R-:W-:Y:S01]  /*5830*/  PRMT R10, RZ, 0x7610, R10 ;  /* 0x00007610ff0a7816 */ /* 0x000fe2000000000a */
[----:B------:R-:W-:Y:S01]  /*5840*/  IMAD.MOV.U32 R22, RZ, RZ, -0x1 ;  /* 0xffffffffff167424 */ /* 0x000fe200078e00ff */
[----:B------:R-:W-:Y:S01]  /*5850*/  ISETP.LT.U32.AND P1, PT, R8, 0x7, P1 ;  /* 0x000000070800780c */ /* 0x000fe20000f21070 */
[----:B------:R-:W-:Y:S01]  /*5860*/  IMAD.MOV.U32 R18, RZ, RZ, -0x1 ;  /* 0xffffffffff127424 */ /* 0x000fe200078e00ff */
[----:B------:R-:W-:Y:S01]  /*5870*/  PLOP3.LUT P3, PT, PT, PT, UP0, 0x80, 0x0 ;  /* 0x000000000000781c */ /* 0x000fe20003f6f008 */
[----:B------:R-:W0:Y:S01]  /*5880*/  @P4 S2R R7, SR_CgaCtaId ;  /* 0x0000000000074919 */ /* 0x000e220000008800 */
[----:B------:R-:W-:Y:S01]  /*5890*/  SEL R4, RZ, 0x1, !P1 ;  /* 0x00000001ff047807 */ /* 0x000fe20004800000 */
[----:B------:R-:W-:Y:S01]  /*58a0*/  IMAD.MOV.U32 R19, RZ, RZ, -0x1 ;  /* 0xffffffffff137424 */ /* 0x000fe200078e00ff */
[----:B------:R-:W-:-:S02]  /*58b0*/  @P4 MOV R6, 0x400 ;  /* 0x0000040000064802 */ /* 0x000fc40000000f00 */
[----:B------:R-:W-:Y:S02]  /*58c0*/  LOP3.LUT R3, R3, R4, RZ, 0x3c, !PT ;  /* 0x0000000403037212 */ /* 0x000fe400078e3cff */
[----:B------:R-:W-:Y:S02]  /*58d0*/  PRMT R4, RZ, 0x7610, R4 ;  /* 0x00007610ff047816 */ /* 0x000fe40000000004 */
[----:B0-----:R-:W-:Y:S01]  /*58e0*/  @P4 LEA R6, R7, R6, 0x18 ;  /* 0x0000000607064211 */ /* 0x001fe200078ec0ff */
[----:B------:R-:W-:-:S03]  /*58f0*/  IMAD.IADD R7, R11, 0x1, -R5 ;  /* 0x000000010b077824 */ /* 0x000fc600078e0a05 */
[----:B------:R0:W-:Y:S02]  /*5900*/  @P4 SYNCS.ARRIVE.TRANS64.A1T0 RZ, [R6+URZ+0xa8], RZ ;  /* 0x0000a8ff06ff49a7 */ /* 0x0001e4000810003f */
[----:B------:R-:W-:-:S04]  /*5910*/  LEA.HI R7, R7, R5, RZ, 0x1f ;  /* 0x0000000507077211 */ /* 0x000fc800078ff8ff */
[----:B------:R-:W-:-:S04]  /*5920*/  SHF.R.U32.HI R8, RZ, 0x2, R7 ;  /* 0x00000002ff087819 */ /* 0x000fc80000011607 */
[----:B------:R-:W-:Y:S01]  /*5930*/  @P3 LOP3.LUT R3, R3, 0x1, R8, 0x78, !PT ;  /* 0x0000000103033812 */ /* 0x000fe200078e7808 */
[----:B------:R-:W-:Y:S01]  /*5940*/  IMAD R8, R8, -0x7, R11 ;  /* 0xfffffff908087824 */ /* 0x000fe200078e020b */
[----:B--2---:R-:W-:-:S05]  /*5950*/  IADD3 R16, P1, R16, R20, RZ ;  /* 0x0000001410107210 */ /* 0x004fca0007f3e0ff */
[----:B------:R-:W-:Y:S01]  /*5960*/  IMAD.X R17, R17, 0x1, R0, P1 ;  /* 0x0000000111117824 */ /* 0x000fe200008e0600 */
[----:B------:R-:W-:-:S04]  /*5970*/  ISETP.GE.U32.AND P1, PT, R16, UR4, PT ;  /* 0x0000000410007c0c */ /* 0x000fc8000bf26070 */
[----:B------:R-:W-:-:S13]  /*5980*/  ISETP.GE.U32.AND.EX P1, PT, R17, UR5, PT, P1 ;  /* 0x0000000511007c0c */ /* 0x000fda000bf26110 */
[----:B0-----:R-:W-:Y:S05]  /*5990*/  @P1 BRA `(.L_x_114) ;  /* 0x00000004004c1947 */ /* 0x001fea0003800000 */
[----:B------:R-:W0:Y:S01]  /*59a0*/  S2R R12, SR_CTAID.X ;  /* 0x00000000000c7919 */ /* 0x000e220000002500 */
[----:B------:R-:W-:Y:S01]  /*59b0*/  ULDC.64 UR4, c[0x0][0x628] ;  /* 0x00018a0000047ab9 */ /* 0x000fe20000000a00 */
[----:B------:R-:W1:Y:S01]  /*59c0*/  LDC R13, c[0x0][0x144] ;  /* 0x00005100ff0d7b82 */ /* 0x000e620000000800 */
[----:B------:R-:W-:Y:S01]  /*59d0*/  ISETP.NE.U32.AND P1, PT, RZ, UR4, PT ;  /* 0x00000004ff007c0c */ /* 0x000fe2000bf25070 */
[----:B------:R-:W2:Y:S01]  /*59e0*/  S2R R11, SR_CTAID.Y ;  /* 0x00000000000b7919 */ /* 0x000ea20000002600 */
[----:B------:R-:W-:Y:S01]  /*59f0*/  ULDC UR6, c[0x0][0x150] ;  /* 0x0000540000067ab9 */ /* 0x000fe20000000800 */
[----:B------:R-:W-:Y:S01]  /*5a00*/  ULDC UR7, c[0x0][0x630] ;  /* 0x00018c0000077ab9 */ /* 0x000fe20000000800 */
[----:B------:R-:W-:Y:S01]  /*5a10*/  ISETP.NE.AND.EX P1, PT, RZ, UR5, PT, P1 ;  /* 0x00000005ff007c0c */ /* 0x000fe2000bf25310 */
[----:B------:R-:W-:Y:S01]  /*5a20*/  IMAD.MOV.U32 R4, RZ, RZ, R16 ;  /* 0x000000ffff047224 */ /* 0x000fe200078e0010 */
[----:B0-----:R-:W-:-:S05]  /*5a30*/  I2FP.F32.U32 R5, R12 ;  /* 0x0000000c00057245 */ /* 0x001fca0000201000 */
[----:B------:R-:W-:Y:S01]  /*5a40*/  FMUL R14, R5, UR6 ;  /* 0x00000006050e7c20 */ /* 0x000fe20008400000 */
[----:B------:R-:W-:-:S05]  /*5a50*/  IMAD.MOV.U32 R5, RZ, RZ, R17 ;  /* 0x000000ffff057224 */ /* 0x000fca00078e0011 */
[----:B--2---:R-:W-:Y:S05]  /*5a60*/  @!P1 BRA `(.L_x_115) ;  /* 0x0000000000289947 */ /* 0x004fea0003800000 */
[----:B------:R-:W-:Y:S02]  /*5a70*/  ULDC UR6, c[0x0][0x634] ;  /* 0x00018d0000067ab9 */ /* 0x000fe40000000800 */
[----:B------:R-:W-:-:S05]  /*5a80*/  IADD3 R5, P1, R16, UR6, RZ ;  /* 0x0000000610057c10 */ /* 0x000fca000ff3e0ff */
[----:B------:R-:W-:-:S04]  /*5a90*/  IMAD.X R15, RZ, RZ, R17, P1 ;  /* 0x000000ffff0f7224 */ /* 0x000fc800008e0611 */
[----:B------:R-:W-:-:S04]  /*5aa0*/  IMAD.WIDE.U32 R6, R15, UR4, RZ ;  /* 0x000000040f067c25 */ /* 0x000fc8000f8e00ff */
[----:B------:R-:W-:-:S04]  /*5ab0*/  IMAD.WIDE.U32 R6, P1, R5, UR5, R6 ;  /* 0x0000000505067c25 */ /* 0x000fc8000f820006 */
[----:B------:R-:W-:-:S04]  /*5ac0*/  IMAD.WIDE.U32 R4, R5, UR4, RZ ;  /* 0x0000000405047c25 */ /* 0x000fc8000f8e00ff */
[----:B------:R-:W-:Y:S01]  /*5ad0*/  IMAD.MOV.U32 R4, RZ, RZ, R7 ;  /* 0x000000ffff047224 */ /* 0x000fe200078e0007 */
[----:B------:R-:W-:Y:S01]  /*5ae0*/  IADD3 RZ, P3, R5, R6, RZ ;  /* 0x0000000605ff7210 */ /* 0x000fe20007f7e0ff */
[----:B------:R-:W-:-:S04]  /*5af0*/  IMAD.X R5, RZ, RZ, RZ, P1 ;  /* 0x000000ffff057224 */ /* 0x000fc800008e06ff */
[----:B------:R-:W-:-:S08]  /*5b00*/  IMAD.WIDE.U32.X R4, R15, UR5, R4, P3 ;  /* 0x000000050f047c25 */ /* 0x000fd000098e0404 */
.L_x_115:
[--C-:B------:R-:W-:Y:S01]  /*5b10*/  SHF.R.U64 R19, R4, UR7, R5.reuse ;  /* 0x0000000704137c19 */ /* 0x100fe20008001205 */
[----:B------:R-:W0:Y:S01]  /*5b20*/  F2I.U32.TRUNC.NTZ R14, R14 ;  /* 0x0000000e000e7305 */ /* 0x000e22000020f000 */
[----:B------:R-:W-:Y:S01]  /*5b30*/  SHF.R.U32.HI R4, RZ, UR7, R5 ;  /* 0x00000007ff047c19 */ /* 0x000fe20008011605 */
[----:B------:R-:W-:Y:S01]  /*5b40*/  ULDC.64 UR4, c[0x0][0x620] ;  /* 0x0001880000047ab9 */ /* 0x000fe20000000a00 */
[----:B------:R-:W-:Y:S01]  /*5b50*/  IADD3 R7, P1, RZ, -R19, RZ ;  /* 0x80000013ff077210 */ /* 0x000fe20007f3e0ff */
[----:B------:R-:W-:Y:S01]  /*5b60*/  ULDC.64 UR6, c[0x0][0x640] ;  /* 0x0001900000067ab9 */ /* 0x000fe20000000a00 */
[----:B------:R-:W2:Y:S03]  /*5b70*/  LDC R18, c[0x0][0x148] ;  /* 0x00005200ff127b82 */ /* 0x000ea60000000800 */
[----:B------:R-:W-:Y:S01]  /*5b80*/  IMAD.X R4, RZ, RZ, ~R4, P1 ;  /* 0x000000ffff047224 */ /* 0x000fe200008e0e04 */
[----:B------:R-:W-:-:S03]  /*5b90*/  ISETP.NE.U32.AND P1, PT, RZ, UR6, PT ;  /* 0x00000006ff007c0c */ /* 0x000fc6000bf25070 */
[----:B------:R-:W-:Y:S01]  /*5ba0*/  IMAD R6, R4, UR4, RZ ;  /* 0x0000000404067c24 */ /* 0x000fe2000f8e02ff */
[----:B------:R-:W-:Y:S01]  /*5bb0*/  ISETP.NE.AND.EX P1, PT, RZ, UR7, PT, P1 ;  /* 0x00000007ff007c0c */ /* 0x000fe2000bf25310 */
[----:B------:R-:W-:Y:S01]  /*5bc0*/  IMAD.WIDE.U32 R4, R7, UR4, R16 ;  /* 0x0000000407047c25 */ /* 0x000fe2000f8e0010 */
[----:B------:R-:W-:-:S03]  /*5bd0*/  ULDC UR4, c[0x0][0x618] ;  /* 0x0001860000047ab9 */ /* 0x000fc60000000800 */
[----:B------:R-:W-:Y:S01]  /*5be0*/  IMAD R7, R7, UR5, R6 ;  /* 0x0000000507077c24 */ /* 0x000fe2000f8e0206 */
[----:B------:R-:W-:Y:S01]  /*5bf0*/  ULDC UR5, c[0x0][0x154] ;  /* 0x0000550000057ab9 */ /* 0x000fe20000000800 */
[----:B0-----:R-:W-:Y:S02]  /*5c00*/  IMAD.MOV R6, RZ, RZ, -R14 ;  /* 0x000000ffff067224 */ /* 0x001fe400078e0a0e */
[----:B------:R-:W-:Y:S02]  /*5c10*/  IMAD.IADD R5, R5, 0x1, R7 ;  /* 0x0000000105057824 */ /* 0x000fe400078e0207 */
[----:B-1----:R-:W-:Y:S01]  /*5c20*/  IMAD R12, R13, R6, R12 ;  /* 0x000000060d0c7224 */ /* 0x002fe200078e020c */
[----:B------:R-:W-:Y:S02]  /*5c30*/  I2FP.F32.U32 R6, R11 ;  /* 0x0000000b00067245 */ /* 0x000fe40000201000 */
[--C-:B------:R-:W-:Y:S02]  /*5c40*/  SHF.R.U64 R13, R4, UR4, R5.reuse ;  /* 0x00000004040d7c19 */ /* 0x100fe40008001205 */
[----:B------:R-:W-:Y:S01]  /*5c50*/  SHF.R.U32.HI R4, RZ, UR4, R5 ;  /* 0x00000004ff047c19 */ /* 0x000fe20008011605 */
[----:B------:R-:W-:Y:S01]  /*5c60*/  FMUL R6, R6, UR5 ;  /* 0x0000000506067c20 */ /* 0x000fe20008400000 */
[----:B------:R-:W-:-:S02]  /*5c70*/  ULDC UR4, c[0x0][0x608] ;  /* 0x0001820000047ab9 */ /* 0x000fc40000000800 */
[--C-:B------:R-:W-:Y:S01]  /*5c80*/  SHF.R.U64 R15, R13, UR4, R4.reuse ;  /* 0x000000040d0f7c19 */ /* 0x100fe20008001204 */
[----:B------:R0:W1:Y:S01]  /*5c90*/  F2I.U32.TRUNC.NTZ R20, R6 ;  /* 0x0000000600147305 */ /* 0x000062000020f000 */
[----:B------:R-:W-:Y:S01]  /*5ca0*/  SHF.R.U32.HI R4, RZ, UR4, R4 ;  /* 0x00000004ff047c19 */ /* 0x000fe20008011604 */
[----:B------:R-:W-:-:S03]  /*5cb0*/  ULDC UR4, c[0x0][0x658] ;  /* 0x0001960000047ab9 */ /* 0x000fc60000000800 */
[--C-:B------:R-:W-:Y:S02]  /*5cc0*/  SHF.R.U64 R14, R15, UR4, R4.reuse ;  /* 0x000000040f0e7c19 */ /* 0x100fe40008001204 */
[----:B------:R-:W-:-:S03]  /*5cd0*/  SHF.R.U32.HI R21, RZ, UR4, R4 ;  /* 0x00000004ff157c19 */ /* 0x000fc60008011604 */
[----:B------:R-:W-:Y:S02]  /*5ce0*/  IMAD.MOV.U32 R4, RZ, RZ, R14 ;  /* 0x000000ffff047224 */ /* 0x000fe400078e000e */
[----:B------:R-:W-:Y:S01]  /*5cf0*/  IMAD.MOV.U32 R5, RZ, RZ, R21 ;  /* 0x000000ffff057224 */ /* 0x000fe200078e0015 */
[----:B0-----:R-:W-:Y:S06]  /*5d00*/  @!P1 BRA `(.L_x_116) ;  /* 0x0000000000289947 */ /* 0x001fec0003800000 */
        /* <DEDUP_REMOVED lines=10> */
.L_x_116:
[----:B------:R-:W-:Y:S01]  /*5db0*/  ISETP.NE.AND P1, PT, R2, 0x1, PT ;  /* 0x000000010200780c */ /* 0x000fe20003f25270 */
[----:B------:R-:W-:Y:S01]  /*5dc0*/  ULDC UR4, c[0x0][0x648] ;  /* 0x0001920000047ab9 */ /* 0x000fe20000000800 */
[----:B------:R-:W-:Y:S01]  /*5dd0*/  LOP3.LUT R15, R15, UR21, RZ, 0xc0, !PT ;  /* 0x000000150f0f7c12 */ /* 0x000fe2000f8ec0ff */
[----:B-1----:R-:W-:Y:S01]  /*5de0*/  IMAD.MOV R20, RZ, RZ, -R20 ;  /* 0x000000ffff147224 */ /* 0x002fe200078e0a14 */
[----:B------:R-:W-:Y:S01]  /*5df0*/  SHF.R.U64 R4, R4, UR4, R5 ;  /* 0x0000000404047c19 */ /* 0x000fe20008001205 */
[----:B------:R-:W-:Y:S01]  /*5e00*/  ULDC UR4, c[0x0][0x638] ;  /* 0x00018e0000047ab9 */ /* 0x000fe20000000800 */
[----:B------:R-:W-:Y:S01]  /*5e10*/  LOP3.LUT R13, R13, UR13, RZ, 0xc0, !PT ;  /* 0x0000000d0d0d7c12 */ /* 0x000fe2000f8ec0ff */
[----:B------:R-:W-:Y:S02]  /*5e20*/  ULDC UR5, c[0x0][0x610] ;  /* 0x0001840000057ab9 */ /* 0x000fe40000000800 */
[----:B------:R-:W-:Y:S02]  /*5e30*/  IMAD.MOV R5, RZ, RZ, -R4 ;  /* 0x000000ffff057224 */ /* 0x000fe400078e0a04 */
[----:B------:R-:W-:-:S02]  /*5e40*/  IMAD R15, R4, UR14, R15 ;  /* 0x0000000e040f7c24 */ /* 0x000fc4000f8e020f */
[----:B--2---:R-:W-:Y:S02]  /*5e50*/  @P1 IMAD R12, R18, R20, R11 ;  /* 0x00000014120c1224 */ /* 0x004fe400078e020b */
[----:B------:R-:W-:Y:S01]  /*5e60*/  IMAD R14, R5, UR4, R14 ;  /* 0x00000004050e7c24 */ /* 0x000fe2000f8e020e */
[----:B------:R-:W-:Y:S01]  /*5e70*/  ULDC UR4, c[0x0][0x600] ;  /* 0x0001800000047ab9 */ /* 0x000fe20000000800 */
[----:B------:R-:W-:Y:S02]  /*5e80*/  IMAD R12, R15, UR5, R12 ;  /* 0x000000050f0c7c24 */ /* 0x000fe4000f8e020c */
[----:B------:R-:W-:Y:S02]  /*5e90*/  IMAD R5, R14, UR4, R13 ;  /* 0x000000040e057c24 */ /* 0x000fe4000f8e020d */
[----:B------:R-:W-:-:S03]  /*5ea0*/  IMAD.MOV.U32 R4, RZ, RZ, 0x1 ;  /* 0x00000001ff047424 */ /* 0x000fc600078e00ff */
[----:B------:R-:W-:Y:S02]  /*5eb0*/  SEL R18, R5, R12, !P1 ;  /* 0x0000000c05127207 */ /* 0x000fe40004800000 */
[----:B------:R-:W-:-:S07]  /*5ec0*/  SEL R22, R12, R5, !P1 ;  /* 0x000000050c167207 */ /* 0x000fce0004800000 */
.L_x_114:
[----:B------:R-:W-:Y:S05]  /*5ed0*/  BSYNC B1 ;  /* 0x0000000000017941 */ /* 0x000fea0003800000 */
.L_x_113:
[----:B------:R-:W-:-:S13]  /*5ee0*/  LOP3.LUT P1, RZ, R4, 0xff, RZ, 0xc0, !PT ;  /* 0x000000ff04ff7812 */ /* 0x000fda000782c0ff */
[----:B------:R-:W-:Y:S05]  /*5ef0*/  @P1 BRA `(.L_x_117) ;  /* 0xfffffff000f01947 */ /* 0x000fea000383ffff */
[----:B------:R-:W-:Y:S05]  /*5f00*/  BSYNC B0 ;  /* 0x0000000000007941 */ /* 0x000fea0003800000 */
.L_x_105:
[----:B------:R-:W-:-:S03]  /*5f10*/  UMOV UR4, 0xffffffff ;  /* 0xffffffff00047882 */ /* 0x000fc60000000000 */
[----:B------:R-:W-:Y:S05]  /*5f20*/  BRA.DIV UR4, `(.L_x_118) ;  /* 0x0000000604b47947 */ /* 0x000fea000b800000 */
[----:B------:R-:W-:-:S13]  /*5f30*/  ELECT P6, URZ, PT ;  /* 0x00000000003f782f */ /* 0x000fda00038c0000 */
.L_x_137:
[----:B------:R-:W-:Y:S04]  /*5f40*/  BSSY B0, `(.L_x_119) ;  /* 0x0000046000007945 */ /* 0x000fe80003800000 */
[----:B------:R-:W-:Y:S05]  /*5f50*/  @!P6 BRA `(.L_x_120) ;  /* 0x000000040010e947 */ /* 0x000fea0003800000 */
[----:B------:R-:W-:-:S04]  /*5f60*/  LOP3.LUT R23, R23, 0x2, RZ, 0xfc, !PT ;  /* 0x0000000217177812 */ /* 0x000fc800078efcff */
[----:B------:R-:W-:-:S13]  /*5f70*/  ISETP.NE.AND P0, PT, R23, 0x3, PT ;  /* 0x000000031700780c */ /* 0x000fda0003f05270 */
[----:B------:R-:W-:Y:S05]  /*5f80*/  @!P0 BRA `(.L_x_121) ;  /* 0x0000000000048947 */ /* 0x000fea0003800000 */
[----:B------:R-:W-:Y:S01]  /*5f90*/  BPT.TRAP 0x1 ;  /* 0x000000040000795c */ /* 0x000fe20000300000 */
.L_x_121:
[----:B------:R-:W0:Y:S01]  /*5fa0*/  S2R R5, SR_CgaCtaId ;  /* 0x0000000000057919 */ /* 0x000e220000008800 */
[----:B------:R-:W-:Y:S02]  /*5fb0*/  MOV R0, 0x400 ;  /* 0x0000040000007802 */ /* 0x000fe40000000f00 */
[----:B------:R-:W-:Y:S02]  /*5fc0*/  SHF.L.U32 R2, R3, 0x1f, RZ ;  /* 0x0000001f03027819 */ /* 0x000fe400000006ff */
[----:B0-----:R-:W-:-:S05]  /*5fd0*/  LEA R5, R5, R0, 0x18 ;  /* 0x0000000005057211 */ /* 0x001fca00078ec0ff */
[----:B------:R-:W-:-:S04]  /*5fe0*/  VIADD R5, R5, 0x38 ;  /* 0x0000003805057836 */ /* 0x000fc80000000000 */
[C---:B------:R-:W-:Y:S02]  /*5ff0*/  IMAD R7, R8.reuse, 0x8, R5 ;  /* 0x0000000808077824 */ /* 0x040fe400078e0205 */
[----:B------:R-:W-:Y:S02]  /*6000*/  VIADD R8, R8, 0x1 ;  /* 0x0000000108087836 */ /* 0x000fe40000000000 */
[----:B------:R-:W0:Y:S03]  /*6010*/  SYNCS.PHASECHK.TRANS64.TRYWAIT P0, [R7+URZ], R2 ;  /* 0x00000002070075a7 */ /* 0x000e26000800017f */
[----:B------:R-:W-:-:S04]  /*6020*/  ISETP.NE.AND P1, PT, R8, 0x7, PT ;  /* 0x000000070800780c */ /* 0x000fc80003f25270 */
[----:B------:R-:W-:Y:S02]  /*6030*/  SEL R0, RZ, 0x1, P1 ;  /* 0x00000001ff007807 */ /* 0x000fe40000800000 */
[----:B------:R-:W-:Y:S02]  /*6040*/  SEL R8, R8, RZ, P1 ;  /* 0x000000ff08087207 */ /* 0x000fe40000800000 */
[----:B------:R-:W-:-:S03]  /*6050*/  LOP3.LUT R9, R3, R0, RZ, 0x3c, !PT ;  /* 0x0000000003097212 */ /* 0x000fc600078e3cff */
[----:B------:R-:W-:Y:S01]  /*6060*/  IMAD R6, R8, 0x8, R5 ;  /* 0x0000000808067824 */ /* 0x000fe200078e0205 */
[----:B------:R-:W-:Y:S01]  /*6070*/  SHF.L.U32 R3, R9, 0x1f, RZ ;  /* 0x0000001f09037819 */ /* 0x000fe200000006ff */
[----:B0-----:R-:W-:Y:S06]  /*6080*/  @!P0 BRA `(.L_x_122) ;  /* 0x00000004007c8947 */ /* 0x001fec0003800000 */
.L_x_138:
[----:B------:R-:W1:Y:S01]  /*6090*/  SYNCS.PHASECHK.TRANS64.TRYWAIT P0, [R6+URZ], R3 ;  /* 0x00000003060075a7 */ /* 0x000e62000800017f */
[----:B------:R-:W-:-:S05]  /*60a0*/  VIADD R0, R8, 0x1 ;  /* 0x0000000108007836 */ /* 0x000fca0000000000 */
[----:B------:R-:W-:-:S04]  /*60b0*/  ISETP.NE.AND P1, PT, R0, 0x7, PT ;  /* 0x000000070000780c */ /* 0x000fc80003f25270 */
[----:B0-----:R-:W-:Y:S02]  /*60c0*/  SEL R2, RZ, 0x1, P1 ;  /* 0x00000001ff027807 */ /* 0x001fe40000800000 */
[----:B------:R-:W-:Y:S02]  /*60d0*/  SEL R0, R0, RZ, P1 ;  /* 0x000000ff00007207 */ /* 0x000fe40000800000 */
[----:B------:R-:W-:-:S03]  /*60e0*/  LOP3.LUT R9, R9, R2, RZ, 0x3c, !PT ;  /* 0x0000000209097212 */ /* 0x000fc600078e3cff */
[----:B------:R-:W-:Y:S01]  /*60f0*/  IMAD R7, R0, 0x8, R5 ;  /* 0x0000000800077824 */ /* 0x000fe200078e0205 */
[----:B------:R-:W-:Y:S01]  /*6100*/  SHF.L.U32 R4, R9, 0x1f, RZ ;  /* 0x0000001f09047819 */ /* 0x000fe200000006ff */
[----:B-1----:R-:W-:Y:S06]  /*6110*/  @!P0 BRA `(.L_x_123) ;  /* 0x00000004006c8947 */ /* 0x002fec0003800000 */
.L_x_139:
[----:B------:R-:W1:Y:S01]  /*6120*/  SYNCS.PHASECHK.TRANS64.TRYWAIT P0, [R7+URZ], R4 ;  /* 0x00000004070075a7 */ /* 0x000e62000800017f */
[----:B------:R-:W-:-:S05]  /*6130*/  VIADD R0, R0, 0x1 ;  /* 0x0000000100007836 */ /* 0x000fca0000000000 */
[----:B------:R-:W-:-:S04]  /*6140*/  ISETP.NE.AND P1, PT, R0, 0x7, PT ;  /* 0x000000070000780c */ /* 0x000fc80003f25270 */
[----:B------:R-:W-:Y:S02]  /*6150*/  SEL R2, RZ, 0x1, P1 ;  /* 0x00000001ff027807 */ /* 0x000fe40000800000 */
[----:B------:R-:W-:Y:S02]  /*6160*/  SEL R0, R0, RZ, P1 ;  /* 0x000000ff00007207 */ /* 0x000fe40000800000 */
[----:B------:R-:W-:-:S03]  /*6170*/  LOP3.LUT R9, R9, R2, RZ, 0x3c, !PT ;  /* 0x0000000209097212 */ /* 0x000fc600078e3cff */
[----:B0-----:R-:W-:Y:S01]  /*6180*/  IMAD R6, R0, 0x8, R5 ;  /* 0x0000000800067824 */ /* 0x001fe200078e0205 */
[----:B------:R-:W-:Y:S01]  /*6190*/  SHF.L.U32 R3, R9, 0x1f, RZ ;  /* 0x0000001f09037819 */ /* 0x000fe200000006ff */
[----:B-1----:R-:W-:Y:S06]  /*61a0*/  @!P0 BRA `(.L_x_124) ;  /* 0x00000004005c8947 */ /* 0x002fec0003800000 */
.L_x_140:
        /* <DEDUP_REMOVED lines=9> */
.L_x_141:
        /* <DEDUP_REMOVED lines=9> */
.L_x_142:
[----:B------:R-:W1:Y:S01]  /*62d0*/  SYNCS.PHASECHK.TRANS64.TRYWAIT P0, [R6+URZ], R3 ;  /* 0x00000003060075a7 */ /* 0x000e62000800017f */
[----:B------:R-:W-:-:S05]  /*62e0*/  VIADD R0, R0, 0x1 ;  /* 0x0000000100007836 */ /* 0x000fca0000000000 */
[----:B------:R-:W-:-:S04]  /*62f0*/  ISETP.NE.AND P1, PT, R0, 0x7, PT ;  /* 0x000000070000780c */ /* 0x000fc80003f25270 */
[----:B------:R-:W-:Y:S02]  /*6300*/  SEL R2, RZ, 0x1, P1 ;  /* 0x00000001ff027807 */ /* 0x000fe40000800000 */
[----:B------:R-:W-:Y:S02]  /*6310*/  SEL R0, R0, RZ, P1 ;  /* 0x000000ff00007207 */ /* 0x000fe40000800000 */
[----:B------:R-:W-:Y:S01]  /*6320*/  LOP3.LUT R2, R9, R2, RZ, 0x3c, !PT ;  /* 0x0000000209027212 */ /* 0x000fe200078e3cff */
[----:B-1----:R-:W-:Y:S06]  /*6330*/  @!P0 BRA `(.L_x_127) ;  /* 0x0000000400348947 */ /* 0x002fec0003800000 */
.L_x_143:
[----:B------:R-:W-:Y:S01]  /*6340*/  IMAD R5, R0, 0x8, R5 ;  /* 0x0000000800057824 */ /* 0x000fe200078e0205 */
[----:B------:R-:W-:-:S07]  /*6350*/  SHF.L.U32 R0, R2, 0x1f, RZ ;  /* 0x0000001f02007819 */ /* 0x000fce00000006ff */
.L_x_128:
[----:B--2---:R2:W3:Y:S02]  /*6360*/  SYNCS.PHASECHK.TRANS64.TRYWAIT P0, [R5+URZ], R0 ;  /* 0x00000000050075a7 */ /* 0x0044e4000800017f */
[----:B---3--:R-:W-:Y:S05]  /*6370*/  @!P0 NANOSLEEP.SYNCS 0x989680 ;  /* 0x009896800000895d */ /* 0x008fea0003900000 */
[----:B------:R-:W3:Y:S02]  /*6380*/  @!P0 SYNCS.PHASECHK.TRANS64 P0, [R5+URZ], R0 ;  /* 0x00000000050085a7 */ /* 0x000ee4000800007f */
[----:B---3--:R-:W-:Y:S05]  /*6390*/  @!P0 BRA `(.L_x_128) ;  /* 0xfffffffc00f08947 */ /* 0x008fea000383ffff */
.L_x_120:
[----:B------:R-:W-:Y:S05]  /*63a0*/  BSYNC B0 ;  /* 0x0000000000007941 */ /* 0x000fea0003800000 */
.L_x_119:
[----:B------:R-:W-:Y:S05]  /*63b0*/  EXIT ;  /* 0x000000000000794d */ /* 0x000fea0003800000 */
.L_x_19:
[----:B0-----:R-:W-:-:S04]  /*63c0*/  IMAD.U32 R3, RZ, RZ, UR43 ;  /* 0x0000002bff037e24 */ /* 0x001fc8000f8e00ff */
[----:B------:R0:W1:Y:S03]  /*63d0*/  SYNCS.PHASECHK.TRANS64.TRYWAIT P0, [R3+URZ+-0x8], R0 ;  /* 0xfffff800030075a7 */ /* 0x000066000800017f */
[----:B-1----:R-:W-:Y:S05]  /*63e0*/  @!P0 NANOSLEEP.SYNCS 0x989680 ;  /* 0x009896800000895d */ /* 0x002fea0003900000 */
[----:B------:R-:W1:Y:S02]  /*63f0*/  @!P0 SYNCS.PHASECHK.TRANS64 P0, [R3+URZ+-0x8], R0 ;  /* 0xfffff800030085a7 */ /* 0x000e64000800007f */
[----:B-1----:R-:W-:Y:S05]  /*6400*/  @!P0 BRA `(.L_x_19) ;  /* 0xfffffffc00ec8947 */ /* 0x002fea000383ffff */
[----:B------:R-:W-:Y:S05]  /*6410*/  BRA `(.L_x_129) ;  /* 0xffffffb400247947 */ /* 0x000fea000383ffff */
.L_x_24:
[----:B-1----:R1:W2:Y:S02]  /*6420*/  SYNCS.PHASECHK.TRANS64.TRYWAIT P1, [R3+URZ], R0 ;  /* 0x00000000030075a7 */ /* 0x0022a4000802017f */
[----:B--2---:R-:W-:Y:S05]  /*6430*/  @!P1 NANOSLEEP.SYNCS 0x989680 ;  /* 0x009896800000995d */ /* 0x004fea0003900000 */
[----:B------:R-:W2:Y:S02]  /*6440*/  @!P1 SYNCS.PHASECHK.TRANS64 P1, [R3+URZ], R0 ;  /* 0x00000000030095a7 */ /* 0x000ea4000802007f */
[----:B--2---:R-:W-:Y:S05]  /*6450*/  @!P1 BRA `(.L_x_24) ;  /* 0xfffffffc00f09947 */ /* 0x004fea000383ffff */
[----:B------:R-:W-:Y:S05]  /*6460*/  BRA `(.L_x_23) ;  /* 0xffffffb400907947 */ /* 0x000fea000383ffff */
.L_x_29:
[----:B-1----:R-:W-:-:S04]  /*6470*/  IMAD.U32 R5, RZ, RZ, UR4 ;  /* 0x00000004ff057e24 */ /* 0x002fc8000f8e00ff */
[----:B------:R1:W2:Y:S03]  /*6480*/  SYNCS.PHASECHK.TRANS64.TRYWAIT P1, [R5+URZ], R4 ;  /* 0x00000004050075a7 */ /* 0x0002a6000802017f */
[----:B--2---:R-:W-:Y:S05]  /*6490*/  @!P1 NANOSLEEP.SYNCS 0x989680 ;  /* 0x009896800000995d */ /* 0x004fea0003900000 */
[----:B------:R-:W2:Y:S02]  /*64a0*/  @!P1 SYNCS.PHASECHK.TRANS64 P1, [R5+URZ], R4 ;  /* 0x00000004050095a7 */ /* 0x000ea4000802007f */
[----:B--2---:R-:W-:Y:S05]  /*64b0*/  @!P1 BRA `(.L_x_29) ;  /* 0xfffffffc00ec9947 */ /* 0x004fea000383ffff */
[----:B------:R-:W-:Y:S05]  /*64c0*/  BRA `(.L_x_28) ;  /* 0xffffffb800b87947 */ /* 0x000fea000383ffff */
.L_x_37:
[----:B0-----:R-:W-:-:S04]  /*64d0*/  IMAD.U32 R3, RZ, RZ, UR43 ;  /* 0x0000002bff037e24 */ /* 0x001fc8000f8e00ff */
[----:B------:R0:W1:Y:S03]  /*64e0*/  SYNCS.PHASECHK.TRANS64.TRYWAIT P0, [R3+URZ+0x8], R0 ;  /* 0x00000800030075a7 */ /* 0x000066000800017f */
[----:B-1----:R-:W-:Y:S05]  /*64f0*/  @!P0 NANOSLEEP.SYNCS 0x989680 ;  /* 0x009896800000895d */ /* 0x002fea0003900000 */
[----:B------:R-:W1:Y:S02]  /*6500*/  @!P0 SYNCS.PHASECHK.TRANS64 P0, [R3+URZ+0x8], R0 ;  /* 0x00000800030085a7 */ /* 0x000e64000800007f */
[----:B-1----:R-:W-:Y:S05]  /*6510*/  @!P0 BRA `(.L_x_37) ;  /* 0xfffffffc00ec8947 */ /* 0x002fea000383ffff */
[----:B------:R-:W-:Y:S05]  /*6520*/  BRA `(.L_x_130) ;  /* 0xffffffc0007c7947 */ /* 0x000fea000383ffff */
.L_x_106:
[----:B------:R-:W-:Y:S01]  /*6530*/  BSSY B1, `(.L_x_131) ;  /* 0x0000006000017945 */ /* 0x000fe20003800000 */
[----:B------:R-:W-:-:S07]  /*6540*/  IMAD.MOV.U32 R15, RZ, RZ, -0x1 ;  /* 0xffffffffff0f7424 */ /* 0x000fce00078e00ff */
[----:B-----5:R-:W-:Y:S05]  /*6550*/  WARPSYNC.COLLECTIVE R15, `(.L_x_132) ;  /* 0x000000000f0c7348 */ /* 0x020fea0003c00000 */
[----:B------:R-:W-:Y:S02]  /*6560*/  ELECT P6, UR62, PT ;  /* 0x00000000003e782f */ /* 0x000fe400038c0000 */
[----:B------:R-:W-:Y:S01]  /*6570*/  MOV R14, UR62 ;  /* 0x0000003e000e7c02 */ /* 0x000fe20008000f00 */
[----:B-----5:R-:W-:Y:S10]  /*6580*/  ENDCOLLECTIVE ;  /* 0x000000000000791b */ /* 0x020ff40003800000 */
.L_x_132:
[----:B------:R-:W-:Y:S05]  /*6590*/  BSYNC B1 ;  /* 0x0000000000017941 */ /* 0x000fea0003800000 */
.L_x_131:
[----:B------:R-:W-:Y:S05]  /*65a0*/  BRA `(.L_x_133) ;  /* 0xffffffec00507947 */ /* 0x000fea000383ffff */
.L_x_109:
[----:B-1----:R1:W2:Y:S02]  /*65b0*/  SYNCS.PHASECHK.TRANS64.TRYWAIT P1, [R11+URZ+0x38], R6 ;  /* 0x000038060b0075a7 */ /* 0x0022a4000802017f */
[----:B--2---:R-:W-:Y:S05]  /*65c0*/  @!P1 NANOSLEEP.SYNCS 0x989680 ;  /* 0x009896800000995d */ /* 0x004fea0003900000 */
[----:B------:R-:W2:Y:S02]  /*65d0*/  @!P1 SYNCS.PHASECHK.TRANS64 P1, [R11+URZ+0x38], R6 ;  /* 0x000038060b0095a7 */ /* 0x000ea4000802007f */
[----:B--2---:R-:W-:Y:S05]  /*65e0*/  @!P1 BRA `(.L_x_109) ;  /* 0xfffffffc00f09947 */ /* 0x004fea000383ffff */
[----:B------:R-:W-:Y:S05]  /*65f0*/  BRA `(.L_x_134) ;  /* 0xffffffec00887947 */ /* 0x000fea000383ffff */
.L_x_118:
[----:B------:R-:W-:Y:S01]  /*6600*/  BSSY B0, `(.L_x_135) ;  /* 0x0000006000007945 */ /* 0x000fe20003800000 */
[----:B------:R-:W-:-:S07]  /*6610*/  IMAD.MOV.U32 R15, RZ, RZ, -0x1 ;  /* 0xffffffffff0f7424 */ /* 0x000fce00078e00ff */
[----:B-----5:R-:W-:Y:S05]  /*6620*/  WARPSYNC.COLLECTIVE R15, `(.L_x_136) ;  /* 0x000000000f0c7348 */ /* 0x020fea0003c00000 */
[----:B------:R-:W-:Y:S02]  /*6630*/  ELECT P6, UR62, PT ;  /* 0x00000000003e782f */ /* 0x000fe400038c0000 */
[----:B------:R-:W-:Y:S01]  /*6640*/  MOV R14, UR62 ;  /* 0x0000003e000e7c02 */ /* 0x000fe20008000f00 */
[----:B-----5:R-:W-:Y:S10]  /*6650*/  ENDCOLLECTIVE ;  /* 0x000000000000791b */ /* 0x020ff40003800000 */
.L_x_136:
[----:B------:R-:W-:Y:S05]  /*6660*/  BSYNC B0 ;  /* 0x0000000000007941 */ /* 0x000fea0003800000 */
.L_x_135:
[----:B------:R-:W-:Y:S05]  /*6670*/  BRA `(.L_x_137) ;  /* 0xfffffff800307947 */ /* 0x000fea000383ffff */
.L_x_122:
[----:B0-----:R0:W1:Y:S02]  /*6680*/  SYNCS.PHASECHK.TRANS64.TRYWAIT P0, [R7+URZ], R2 ;  /* 0x00000002070075a7 */ /* 0x001064000800017f */
[----:B-1----:R-:W-:Y:S05]  /*6690*/  @!P0 NANOSLEEP.SYNCS 0x989680 ;  /* 0x009896800000895d */ /* 0x002fea0003900000 */
[----:B------:R-:W1:Y:S02]  /*66a0*/  @!P0 SYNCS.PHASECHK.TRANS64 P0, [R7+URZ], R2 ;  /* 0x00000002070085a7 */ /* 0x000e64000800007f */
[----:B-1----:R-:W-:Y:S05]  /*66b0*/  @!P0 BRA `(.L_x_122) ;  /* 0xfffffffc00f08947 */ /* 0x002fea000383ffff */
[----:B------:R-:W-:Y:S05]  /*66c0*/  BRA `(.L_x_138) ;  /* 0xfffffff800707947 */ /* 0x000fea000383ffff */
.L_x_123:
[----:B0-----:R0:W1:Y:S02]  /*66d0*/  SYNCS.PHASECHK.TRANS64.TRYWAIT P0, [R6+URZ], R3 ;  /* 0x00000003060075a7 */ /* 0x001064000800017f */
[----:B-1----:R-:W-:Y:S05]  /*66e0*/  @!P0 NANOSLEEP.SYNCS 0x989680 ;  /* 0x009896800000895d */ /* 0x002fea0003900000 */
[----:B------:R-:W1:Y:S02]  /*66f0*/  @!P0 SYNCS.PHASECHK.TRANS64 P0, [R6+URZ], R3 ;  /* 0x00000003060085a7 */ /* 0x000e64000800007f */
[----:B-1----:R-:W-:Y:S05]  /*6700*/  @!P0 BRA `(.L_x_123) ;  /* 0xfffffffc00f08947 */ /* 0x002fea000383ffff */
[----:B------:R-:W-:Y:S05]  /*6710*/  BRA `(.L_x_139) ;  /* 0xfffffff800807947 */ /* 0x000fea000383ffff */
.L_x_124:
[----:B0-----:R0:W1:Y:S02]  /*6720*/  SYNCS.PHASECHK.TRANS64.TRYWAIT P0, [R7+URZ], R4 ;  /* 0x00000004070075a7 */ /* 0x001064000800017f */
[----:B-1----:R-:W-:Y:S05]  /*6730*/  @!P0 NANOSLEEP.SYNCS 0x989680 ;  /* 0x009896800000895d */ /* 0x002fea0003900000 */
[----:B------:R-:W1:Y:S02]  /*6740*/  @!P0 SYNCS.PHASECHK.TRANS64 P0, [R7+URZ], R4 ;  /* 0x00000004070085a7 */ /* 0x000e64000800007f */
[----:B-1----:R-:W-:Y:S05]  /*6750*/  @!P0 BRA `(.L_x_124) ;  /* 0xfffffffc00f08947 */ /* 0x002fea000383ffff */
[----:B------:R-:W-:Y:S05]  /*6760*/  BRA `(.L_x_140) ;  /* 0xfffffff800907947 */ /* 0x000fea000383ffff */
.L_x_125:
[----:B0-----:R0:W1:Y:S02]  /*6770*/  SYNCS.PHASECHK.TRANS64.TRYWAIT P0, [R6+URZ], R3 ;  /* 0x00000003060075a7 */ /* 0x001064000800017f */
[----:B-1----:R-:W-:Y:S05]  /*6780*/  @!P0 NANOSLEEP.SYNCS 0x989680 ;  /* 0x009896800000895d */ /* 0x002fea0003900000 */
[----:B------:R-:W1:Y:S02]  /*6790*/  @!P0 SYNCS.PHASECHK.TRANS64 P0, [R6+URZ], R3 ;  /* 0x00000003060085a7 */ /* 0x000e64000800007f */
[----:B-1----:R-:W-:Y:S05]  /*67a0*/  @!P0 BRA `(.L_x_125) ;  /* 0xfffffffc00f08947 */ /* 0x002fea000383ffff */
[----:B------:R-:W-:Y:S05]  /*67b0*/  BRA `(.L_x_141) ;  /* 0xfffffff800a07947 */ /* 0x000fea000383ffff */
.L_x_126:
[----:B0-----:R0:W1:Y:S02]  /*67c0*/  SYNCS.PHASECHK.TRANS64.TRYWAIT P0, [R7+URZ], R4 ;  /* 0x00000004070075a7 */ /* 0x001064000800017f */
[----:B-1----:R-:W-:Y:S05]  /*67d0*/  @!P0 NANOSLEEP.SYNCS 0x989680 ;  /* 0x009896800000895d */ /* 0x002fea0003900000 */
[----:B------:R-:W1:Y:S02]  /*67e0*/  @!P0 SYNCS.PHASECHK.TRANS64 P0, [R7+URZ], R4 ;  /* 0x00000004070085a7 */ /* 0x000e64000800007f */
[----:B-1----:R-:W-:Y:S05]  /*67f0*/  @!P0 BRA `(.L_x_126) ;  /* 0xfffffffc00f08947 */ /* 0x002fea000383ffff */
[----:B------:R-:W-:Y:S05]  /*6800*/  BRA `(.L_x_142) ;  /* 0xfffffff800b07947 */ /* 0x000fea000383ffff */
.L_x_127:
[----:B-1----:R1:W2:Y:S02]  /*6810*/  SYNCS.PHASECHK.TRANS64.TRYWAIT P0, [R6+URZ], R3 ;  /* 0x00000003060075a7 */ /* 0x0022a4000800017f */
[----:B--2---:R-:W-:Y:S05]  /*6820*/  @!P0 NANOSLEEP.SYNCS 0x989680 ;  /* 0x009896800000895d */ /* 0x004fea0003900000 */
[----:B------:R-:W2:Y:S02]  /*6830*/  @!P0 SYNCS.PHASECHK.TRANS64 P0, [R6+URZ], R3 ;  /* 0x00000003060085a7 */ /* 0x000ea4000800007f */
[----:B--2---:R-:W-:Y:S05]  /*6840*/  @!P0 BRA `(.L_x_127) ;  /* 0xfffffffc00f08947 */ /* 0x004fea000383ffff */
[----:B------:R-:W-:Y:S05]  /*6850*/  BRA `(.L_x_143) ;  /* 0xfffffff800b87947 */ /* 0x000fea000383ffff */
.L_x_144:
[----:B------:R-:W-:-:S00]  /*6860*/  BRA `(.L_x_144) ;  /* 0xfffffffc00fc7947 */ /* 0x000fc0000383ffff */
[----:B------:R-:W-:-:S00]  /*6870*/  NOP ;  /* 0x0000000000007918 */ /* 0x000fc00000000000 */
        /* <DEDUP_REMOVED lines=8> */
.L_x_145:


//--------------------- .nv.global.init           --------------------------
	.section	.nv.global.init,"aw",@progbits
.nv.global.init:
	.type		$str$22,@object
	.size		$str$22,($str$23 - $str$22)
$str$22:
        /*0000*/ 	.byte	0x6b, 0x5f, 0x74, 0x69, 0x6c, 0x65, 0x5f, 0x63, 0x6f, 0x75, 0x6e, 0x74, 0x20, 0x3e, 0x3d, 0x20
        /*0010*/ 	.byte	0x31, 0x00
	.type		$str$23,@object
	.size		$str$23,(__unnamed_1 - $str$23)
$str$23:
        /*0012*/ 	.byte	0x2f, 0x74, 0x6d, 0x70, 0x2f, 0x63, 0x75, 0x74, 0x6c, 0x61, 0x73, 0x73, 0x5f, 0x73, 0x77, 0x65
        /*0022*/ 	.byte	0x65, 0x70, 0x5f, 0x73, 0x72, 0x63, 0x2f, 0x69, 0x6e, 0x63, 0x6c, 0x75, 0x64, 0x65, 0x2f, 0x63
        /*0032*/ 	.byte	0x75, 0x74, 0x6c, 0x61, 0x73, 0x73, 0x2f, 0x67, 0x65, 0x6d, 0x6d, 0x2f, 0x63, 0x6f, 0x6c, 0x6c
        /*0042*/ 	.byte	0x65, 0x63, 0x74, 0x69, 0x76, 0x65, 0x2f, 0x73, 0x6d, 0x39, 0x30, 0x5f, 0x6d, 0x6d, 0x61, 0x5f
        /*0052*/ 	.byte	0x74, 0x6d, 0x61, 0x5f, 0x67, 0x6d, 0x6d, 0x61, 0x5f, 0x73, 0x73, 0x5f, 0x77, 0x61, 0x72, 0x70
        /*0062*/ 	.byte	0x73, 0x70, 0x65, 0x63, 0x69, 0x61, 0x6c, 0x69, 0x7a, 0x65, 0x64, 0x2e, 0x68, 0x70, 0x70, 0x00
	.type		__unnamed_1,@object
	.size		__unnamed_1,(.L_0 - __unnamed_1)
__unnamed_1:
        /*0072*/ 	.byte	0x76, 0x6f, 0x69, 0x64, 0x20, 0x63, 0x75, 0x74, 0x6c, 0x61, 0x73, 0x73, 0x3a, 0x3a, 0x67, 0x65
        /* <DEDUP_REMOVED lines=177> */
        /*0b92*/ 	.byte	0x3a, 0x3a, 0x69, 0x64, 0x65, 0x6e, 0x74, 0x69, 0x74, 0x79, 0x5d, 0x00
.L_0:


//--------------------- .nv.shared._ZN7cutlass13device_kernelINS_4gemm6kernel13GemmUniversalIN4cute5tupleIJiiiiEEENS1_10collective13CollectiveMmaINS1_34MainloopSm90TmaGmmaWarpSpecializedILi7ENS5_IJNS4_1CILi2EEESB_NSA_ILi1EEEEEENS1_32KernelTmaWarpSpecializedPingpongEEENS5_IJNSA_ILi64EEESG_SG_EEENS_10tfloat32_tENS5_IJlSC_lEEESI_SJ_NS4_8TiledMMAINS4_8MMA_AtomIJNS4_4SM904GMMA29MMA_64x64x8_F32TF32TF32_SS_TNILNSN_7ScaleInE1ELSP_1EEEEEENS4_6LayoutINS5_IJSC_SC_SC_EEENS5_IJNSA_ILi0EEESU_SU_EEEEENS5_IJNS4_10UnderscoreESX_SX_EEEEENS4_23SM90_TMA_LOAD_MULTICASTENS4_14ComposedLayoutINS4_7SwizzleILi3ELi4ELi3EEENS4_18smem_ptr_flag_bitsILi32EEENSS_INS5_IJNSA_ILi8EEENSA_ILi32EEEEEENS5_IJS17_SC_EEEEEEEvNS4_8identityES10_S1B_vS1C_EENS_8epilogue10collective6detail29Sm90TmaWarpSpecializedAdapterINS1F_15DefaultEpilogueISI_SJ_SJ_NS1E_6thread17LinearCombinationISI_Li1EffLNS1J_9ScaleType4KindE0ELNS_15FloatRoundStyleE2ESI_EENS1_15EpilogueDefaultEEEEEvvEEEEvNT_6ParamsE --------------------------
	.section	.nv.shared._ZN7cutlass13device_kernelINS_4gemm6kernel13GemmUniversalIN4cute5tupleIJiiiiEEENS1_10collective13CollectiveMmaINS1_34MainloopSm90TmaGmmaWarpSpecializedILi7ENS5_IJNS4_1CILi2EEESB_NSA_ILi1EEEEEENS1_32KernelTmaWarpSpecializedPingpongEEENS5_IJNSA_ILi64EEESG_SG_EEENS_10tfloat32_tENS5_IJlSC_lEEESI_SJ_NS4_8TiledMMAINS4_8MMA_AtomIJNS4_4SM904GMMA29MMA_64x64x8_F32TF32TF32_SS_TNILNSN_7ScaleInE1ELSP_1EEEEEENS4_6LayoutINS5_IJSC_SC_SC_EEENS5_IJNSA_ILi0EEESU_SU_EEEEENS5_IJNS4_10UnderscoreESX_SX_EEEEENS4_23SM90_TMA_LOAD_MULTICASTENS4_14ComposedLayoutINS4_7SwizzleILi3ELi4ELi3EEENS4_18smem_ptr_flag_bitsILi32EEENSS_INS5_IJNSA_ILi8EEENSA_ILi32EEEEEENS5_IJS17_SC_EEEEEEEvNS4_8identityES10_S1B_vS1C_EENS_8epilogue10collective6detail29Sm90TmaWarpSpecializedAdapterINS1F_15DefaultEpilogueISI_SJ_SJ_NS1E_6thread17LinearCombinationISI_Li1EffLNS1J_9ScaleType4KindE0ELNS_15FloatRoundStyleE2ESI_EENS1_15EpilogueDefaultEEEEEvvEEEEvNT_6ParamsE,"aw",@nobits
	.sectionflags	@""
	.align	16
	.zero		1024


//--------------------- .nv.shared.reserved.0     --------------------------
	.section	.nv.shared.reserved.0,"aw",@nobits
	.weak		__nv_reservedSMEM_offset_0_alias
	.size		__nv_reservedSMEM_offset_0_alias, 0, 0
	.other		__nv_reservedSMEM_offset_0_alias,@"STO_CUDA_RESERVED_SHARED STV_DEFAULT"
__nv_reservedSMEM_offset_0_alias:
	.zero		0


//--------------------- .nv.global                --------------------------
	.section	.nv.global,"aw",@nobits
.nv.global:
	.type		_ZN40_INTERNAL_4464647e_4_k_cu_45e836b9_232024cute1_E,@object
	.size		_ZN40_INTERNAL_4464647e_4_k_cu_45e836b9_232024cute1_E,(_ZN40_INTERNAL_4464647e_4_k_cu_45e836b9_232024cuda3std3__45__cpo6cbeginE - _ZN40_INTERNAL_4464647e_4_k_cu_45e836b9_232024cute1_E)
_ZN40_INTERNAL_4464647e_4_k_cu_45e836b9_232024cute1_E:
	.zero		1
	.type		_ZN40_INTERNAL_4464647e_4_k_cu_45e836b9_232024cuda3std3__45__cpo6cbeginE,@object
	.size		_ZN40_INTERNAL_4464647e_4_k_cu_45e836b9_232024cuda3std3__45__cpo6cbeginE,(_ZN40_INTERNAL_4464647e_4_k_cu_45e836b9_232024cuda3std3__48in_placeE - _ZN40_INTERNAL_4464647e_4_k_cu_45e836b9_232024cuda3std3__45__cpo6cbeginE)
_ZN40_INTERNAL_4464647e_4_k_cu_45e836b9_232024cuda3std3__45__cpo6cbeginE:
	.zero		1
	.type		_ZN40_INTERNAL_4464647e_4_k_cu_45e836b9_232024cuda3std3__48in_placeE,@object
	.size		_ZN40_INTERNAL_4464647e_4_k_cu_45e836b9_232024cuda3std3__48in_placeE,(_ZN40_INTERNAL_4464647e_4_k_cu_45e836b9_232024cuda3std6ranges3__45__cpo9iter_moveE - _ZN40_INTERNAL_4464647e_4_k_cu_45e836b9_232024cuda3std3__48in_placeE)
_ZN40_INTERNAL_4464647e_4_k_cu_45e836b9_232024cuda3std3__48in_placeE:
	.zero		1
	.type		_ZN40_INTERNAL_4464647e_4_k_cu_45e836b9_232024cuda3std6ranges3__45__cpo9iter_moveE,@object
	.size		_ZN40_INTERNAL_4464647e_4_k_cu_45e836b9_232024cuda3std6ranges3__45__cpo9iter_moveE,(_ZN40_INTERNAL_4464647e_4_k_cu_45e836b9_232024cuda3std3__45__cpo5beginE - _ZN40_INTERNAL_4464647e_4_k_cu_45e836b9_232024cuda3std6ranges3__45__cpo9iter_moveE)
_ZN40_INTERNAL_4464647e_4_k_cu_45e836b9_232024cuda3std6ranges3__45__cpo9iter_moveE:
	.zero		1
	.type		_ZN40_INTERNAL_4464647e_4_k_cu_45e836b9_232024cuda3std3__45__cpo5beginE,@object
	.size		_ZN40_INTERNAL_4464647e_4_k_cu_45e836b9_232024cuda3std3__45__cpo5beginE,(_ZN40_INTERNAL_4464647e_4_k_cu_45e836b9_232024cuda3std3__442_GLOBAL__N__4464647e_4_k_cu_45e836b9_232026ignoreE - _ZN40_INTERNAL_4464647e_4_k_cu_45e836b9_232024cuda3std3__45__cpo5beginE)
_ZN40_INTERNAL_4464647e_4_k_cu_45e836b9_232024cuda3std3__45__cpo5beginE:
	.zero		1
	.type		_ZN40_INTERNAL_4464647e_4_k_cu_45e836b9_232024cuda3std3__442_GLOBAL__N__4464647e_4_k_cu_45e836b9_232026ignoreE,@object
	.size		_ZN40_INTERNAL_4464647e_4_k_cu_45e836b9_232024cuda3std3__442_GLOBAL__N__4464647e_4_k_cu_45e836b9_232026ignoreE,(_ZN40_INTERNAL_4464647e_4_k_cu_45e836b9_232024cute7productE - _ZN40_INTERNAL_4464647e_4_k_cu_45e836b9_232024cuda3std3__442_GLOBAL__N__4464647e_4_k_cu_45e836b9_232026ignoreE)
_ZN40_INTERNAL_4464647e_4_k_cu_45e836b9_232024cuda3std3__442_GLOBAL__N__4464647e_4_k_cu_45e836b9_232026ignoreE:
	.zero		1
	.type		_ZN40_INTERNAL_4464647e_4_k_cu_45e836b9_232024cute7productE,@object
	.size		_ZN40_INTERNAL_4464647e_4_k_cu_45e836b9_232024cute7productE,(_ZN40_INTERNAL_4464647e_4_k_cu_45e836b9_232024cuda3std3__45__cpo3endE - _ZN40_INTERNAL_4464647e_4_k_cu_45e836b9_232024cute7productE)
_ZN40_INTERNAL_4464647e_4_k_cu_45e836b9_232024cute7productE:
	.zero		1
	.type		_ZN40_INTERNAL_4464647e_4_k_cu_45e836b9_232024cuda3std3__45__cpo3endE,@object
	.size		_ZN40_INTERNAL_4464647e_4_k_cu_45e836b9_232024cuda3std3__45__cpo3endE,(_ZN40_INTERNAL_4464647e_4_k_cu_45e836b9_232024cuda3std3__419piecewise_constructE - _ZN40_INTERNAL_4464647e_4_k_cu_45e836b9_232024cuda3std3__45__cpo3endE)
_ZN40_INTERNAL_4464647e_4_k_cu_45e836b9_232024cuda3std3__45__cpo3endE:
	.zero		1
	.type		_ZN40_INTERNAL_4464647e_4_k_cu_45e836b9_232024cuda3std3__419piecewise_constructE,@object
	.size		_ZN40_INTERNAL_4464647e_4_k_cu_45e836b9_232024cuda3std3__419piecewise_constructE,(_ZN40_INTERNAL_4464647e_4_k_cu_45e836b9_232024cuda3std3__45__cpo4cendE - _ZN40_INTERNAL_4464647e_4_k_cu_45e836b9_232024cuda3std3__419piecewise_constructE)
_ZN40_INTERNAL_4464647e_4_k_cu_45e836b9_232024cuda3std3__419piecewise_constructE:
	.zero		1
	.type		_ZN40_INTERNAL_4464647e_4_k_cu_45e836b9_232024cuda3std3__45__cpo4cendE,@object
	.size		_ZN40_INTERNAL_4464647e_4_k_cu_45e836b9_232024cuda3std3__45__cpo4cendE,(_ZN40_INTERNAL_4464647e_4_k_cu_45e836b9_232024cuda3std6ranges3__45__cpo4swapE - _ZN40_INTERNAL_4464647e_4_k_cu_45e836b9_232024cuda3std3__45__cpo4cendE)
_ZN40_INTERNAL_4464647e_4_k_cu_45e836b9_232024cuda3std3__45__cpo4cendE:
	.zero		1
	.type		_ZN40_INTERNAL_4464647e_4_k_cu_45e836b9_232024cuda3std6ranges3__45__cpo4swapE,@object
	.size		_ZN40_INTERNAL_4464647e_4_k_cu_45e836b9_232024cuda3std6ranges3__45__cpo4swapE,(.L_8 - _ZN40_INTERNAL_4464647e_4_k_cu_45e836b9_232024cuda3std6ranges3__45__cpo4swapE)
_ZN40_INTERNAL_4464647e_4_k_cu_45e836b9_232024cuda3std6ranges3__45__cpo4swapE:
	.zero		1
.L_8:


//--------------------- .nv.constant0._ZN7cutlass13device_kernelINS_4gemm6kernel13GemmUniversalIN4cute5tupleIJiiiiEEENS1_10collective13CollectiveMmaINS1_34MainloopSm90TmaGmmaWarpSpecializedILi7ENS5_IJNS4_1CILi2EEESB_NSA_ILi1EEEEEENS1_32KernelTmaWarpSpecializedPingpongEEENS5_IJNSA_ILi64EEESG_SG_EEENS_10tfloat32_tENS5_IJlSC_lEEESI_SJ_NS4_8TiledMMAINS4_8MMA_AtomIJNS4_4SM904GMMA29MMA_64x64x8_F32TF32TF32_SS_TNILNSN_7ScaleInE1ELSP_1EEEEEENS4_6LayoutINS5_IJSC_SC_SC_EEENS5_IJNSA_ILi0EEESU_SU_EEEEENS5_IJNS4_10UnderscoreESX_SX_EEEEENS4_23SM90_TMA_LOAD_MULTICASTENS4_14ComposedLayoutINS4_7SwizzleILi3ELi4ELi3EEENS4_18smem_ptr_flag_bitsILi32EEENSS_INS5_IJNSA_ILi8EEENSA_ILi32EEEEEENS5_IJS17_SC_EEEEEEEvNS4_8identityES10_S1B_vS1C_EENS_8epilogue10collective6detail29Sm90TmaWarpSpecializedAdapterINS1F_15DefaultEpilogueISI_SJ_SJ_NS1E_6thread17LinearCombinationISI_Li1EffLNS1J_9ScaleType4KindE0ELNS_15FloatRoundStyleE2ESI_EENS1_15EpilogueDefaultEEEEEvvEEEEvNT_6ParamsE --------------------------
	.section	.nv.constant0._ZN7cutlass13device_kernelINS_4gemm6kernel13GemmUniversalIN4cute5tupleIJiiiiEEENS1_10collective13CollectiveMmaINS1_34MainloopSm90TmaGmmaWarpSpecializedILi7ENS5_IJNS4_1CILi2EEESB_NSA_ILi1EEEEEENS1_32KernelTmaWarpSpecializedPingpongEEENS5_IJNSA_ILi64EEESG_SG_EEENS_10tfloat32_tENS5_IJlSC_lEEESI_SJ_NS4_8TiledMMAINS4_8MMA_AtomIJNS4_4SM904GMMA29MMA_64x64x8_F32TF32TF32_SS_TNILNSN_7ScaleInE1ELSP_1EEEEEENS4_6LayoutINS5_IJSC_SC_SC_EEENS5_IJNSA_ILi0EEESU_SU_EEEEENS5_IJNS4_10UnderscoreESX_SX_EEEEENS4_23SM90_TMA_LOAD_MULTICASTENS4_14ComposedLayoutINS4_7SwizzleILi3ELi4ELi3EEENS4_18smem_ptr_flag_bitsILi32EEENSS_INS5_IJNSA_ILi8EEENSA_ILi32EEEEEENS5_IJS17_SC_EEEEEEEvNS4_8identityES10_S1B_vS1C_EENS_8epilogue10collective6detail29Sm90TmaWarpSpecializedAdapterINS1F_15DefaultEpilogueISI_SJ_SJ_NS1E_6thread17LinearCombinationISI_Li1EffLNS1J_9ScaleType4KindE0ELNS_15FloatRoundStyleE2ESI_EENS1_15EpilogueDefaultEEEEEvvEEEEvNT_6ParamsE,"a",@progbits
	.sectionflags	@""
	.align	4
.nv.constant0._ZN7cutlass13device_kernelINS_4gemm6kernel13GemmUniversalIN4cute5tupleIJiiiiEEENS1_10collective13CollectiveMmaINS1_34MainloopSm90TmaGmmaWarpSpecializedILi7ENS5_IJNS4_1CILi2EEESB_NSA_ILi1EEEEEENS1_32KernelTmaWarpSpecializedPingpongEEENS5_IJNSA_ILi64EEESG_SG_EEENS_10tfloat32_tENS5_IJlSC_lEEESI_SJ_NS4_8TiledMMAINS4_8MMA_AtomIJNS4_4SM904GMMA29MMA_64x64x8_F32TF32TF32_SS_TNILNSN_7ScaleInE1ELSP_1EEEEEENS4_6LayoutINS5_IJSC_SC_SC_EEENS5_IJNSA_ILi0EEESU_SU_EEEEENS5_IJNS4_10UnderscoreESX_SX_EEEEENS4_23SM90_TMA_LOAD_MULTICASTENS4_14ComposedLayoutINS4_7SwizzleILi3ELi4ELi3EEENS4_18smem_ptr_flag_bitsILi32EEENSS_INS5_IJNSA_ILi8EEENSA_ILi32EEEEEENS5_IJS17_SC_EEEEEEEvNS4_8identityES10_S1B_vS1C_EENS_8epilogue10collective6detail29Sm90TmaWarpSpecializedAdapterINS1F_15DefaultEpilogueISI_SJ_SJ_NS1E_6thread17LinearCombinationISI_Li1EffLNS1J_9ScaleType4KindE0ELNS_15FloatRoundStyleE2ESI_EENS1_15EpilogueDefaultEEEEEvvEEEEvNT_6ParamsE:
	.zero		1664


//--------------------- SYMBOLS --------------------------

	.type		.nv.reservedSmem.offset0,@object
	.size		.nv.reservedSmem.offset0,0x4
	.type		__assertfail,@function
